//
// Generated by NVIDIA NVVM Compiler
//
// Compiler Build ID: CL-36424714
// Cuda compilation tools, release 13.0, V13.0.88
// Based on NVVM 20.0.0
//

.version 9.0
.target sm_100
.address_size 64

	// .globl	_Z23assignment_step_1d_cudaPKdS0_PiPdii
// _ZZ17reduce_sse_kernelPKdPdiE3buf has been demoted

.visible .entry _Z23assignment_step_1d_cudaPKdS0_PiPdii(
	.param .u64 .ptr .align 1 _Z23assignment_step_1d_cudaPKdS0_PiPdii_param_0,
	.param .u64 .ptr .align 1 _Z23assignment_step_1d_cudaPKdS0_PiPdii_param_1,
	.param .u64 .ptr .align 1 _Z23assignment_step_1d_cudaPKdS0_PiPdii_param_2,
	.param .u64 .ptr .align 1 _Z23assignment_step_1d_cudaPKdS0_PiPdii_param_3,
	.param .u32 _Z23assignment_step_1d_cudaPKdS0_PiPdii_param_4,
	.param .u32 _Z23assignment_step_1d_cudaPKdS0_PiPdii_param_5
)
{
	.reg .pred 	%p<40>;
	.reg .b32 	%r<107>;
	.reg .b64 	%rd<28>;
	.reg .b64 	%fd<142>;

	ld.param.u64 	%rd8, [_Z23assignment_step_1d_cudaPKdS0_PiPdii_param_0];
	ld.param.u64 	%rd11, [_Z23assignment_step_1d_cudaPKdS0_PiPdii_param_1];
	ld.param.u64 	%rd9, [_Z23assignment_step_1d_cudaPKdS0_PiPdii_param_2];
	ld.param.u64 	%rd10, [_Z23assignment_step_1d_cudaPKdS0_PiPdii_param_3];
	ld.param.u32 	%r32, [_Z23assignment_step_1d_cudaPKdS0_PiPdii_param_4];
	ld.param.u32 	%r31, [_Z23assignment_step_1d_cudaPKdS0_PiPdii_param_5];
	cvta.to.global.u64 	%rd1, %rd11;
	mov.u32 	%r33, %ctaid.x;
	mov.u32 	%r34, %ntid.x;
	mov.u32 	%r35, %tid.x;
	mad.lo.s32 	%r1, %r33, %r34, %r35;
	setp.ge.s32 	%p1, %r1, %r32;
	@%p1 bra 	$L__BB0_15;
	setp.lt.s32 	%p2, %r31, 1;
	mov.f64 	%fd141, 0d7E37E43C8800759C;
	mov.b32 	%r106, 0;
	@%p2 bra 	$L__BB0_14;
	cvta.to.global.u64 	%rd12, %rd8;
	mul.wide.s32 	%rd13, %r1, 8;
	add.s64 	%rd14, %rd12, %rd13;
	ld.global.f64 	%fd1, [%rd14];
	and.b32  	%r2, %r31, 15;
	setp.lt.u32 	%p3, %r31, 16;
	mov.f64 	%fd141, 0d7E37E43C8800759C;
	mov.b32 	%r98, 0;
	mov.u32 	%r106, %r98;
	@%p3 bra 	$L__BB0_5;
	and.b32  	%r98, %r31, 2147483632;
	add.s64 	%rd26, %rd1, 64;
	mov.f64 	%fd141, 0d7E37E43C8800759C;
	mov.b32 	%r92, 0;
	mov.u32 	%r106, %r92;
$L__BB0_4:
	.pragma "nounroll";
	ld.global.f64 	%fd19, [%rd26+-64];
	sub.f64 	%fd20, %fd1, %fd19;
	mul.f64 	%fd21, %fd20, %fd20;
	setp.lt.f64 	%p4, %fd21, %fd141;
	selp.b32 	%r40, %r92, %r106, %p4;
	selp.f64 	%fd22, %fd21, %fd141, %p4;
	ld.global.f64 	%fd23, [%rd26+-56];
	sub.f64 	%fd24, %fd1, %fd23;
	mul.f64 	%fd25, %fd24, %fd24;
	setp.lt.f64 	%p5, %fd25, %fd22;
	add.s32 	%r41, %r92, 1;
	selp.b32 	%r42, %r41, %r40, %p5;
	selp.f64 	%fd26, %fd25, %fd22, %p5;
	ld.global.f64 	%fd27, [%rd26+-48];
	sub.f64 	%fd28, %fd1, %fd27;
	mul.f64 	%fd29, %fd28, %fd28;
	setp.lt.f64 	%p6, %fd29, %fd26;
	add.s32 	%r43, %r92, 2;
	selp.b32 	%r44, %r43, %r42, %p6;
	selp.f64 	%fd30, %fd29, %fd26, %p6;
	ld.global.f64 	%fd31, [%rd26+-40];
	sub.f64 	%fd32, %fd1, %fd31;
	mul.f64 	%fd33, %fd32, %fd32;
	setp.lt.f64 	%p7, %fd33, %fd30;
	add.s32 	%r45, %r92, 3;
	selp.b32 	%r46, %r45, %r44, %p7;
	selp.f64 	%fd34, %fd33, %fd30, %p7;
	ld.global.f64 	%fd35, [%rd26+-32];
	sub.f64 	%fd36, %fd1, %fd35;
	mul.f64 	%fd37, %fd36, %fd36;
	setp.lt.f64 	%p8, %fd37, %fd34;
	add.s32 	%r47, %r92, 4;
	selp.b32 	%r48, %r47, %r46, %p8;
	selp.f64 	%fd38, %fd37, %fd34, %p8;
	ld.global.f64 	%fd39, [%rd26+-24];
	sub.f64 	%fd40, %fd1, %fd39;
	mul.f64 	%fd41, %fd40, %fd40;
	setp.lt.f64 	%p9, %fd41, %fd38;
	add.s32 	%r49, %r92, 5;
	selp.b32 	%r50, %r49, %r48, %p9;
	selp.f64 	%fd42, %fd41, %fd38, %p9;
	ld.global.f64 	%fd43, [%rd26+-16];
	sub.f64 	%fd44, %fd1, %fd43;
	mul.f64 	%fd45, %fd44, %fd44;
	setp.lt.f64 	%p10, %fd45, %fd42;
	add.s32 	%r51, %r92, 6;
	selp.b32 	%r52, %r51, %r50, %p10;
	selp.f64 	%fd46, %fd45, %fd42, %p10;
	ld.global.f64 	%fd47, [%rd26+-8];
	sub.f64 	%fd48, %fd1, %fd47;
	mul.f64 	%fd49, %fd48, %fd48;
	setp.lt.f64 	%p11, %fd49, %fd46;
	add.s32 	%r53, %r92, 7;
	selp.b32 	%r54, %r53, %r52, %p11;
	selp.f64 	%fd50, %fd49, %fd46, %p11;
	ld.global.f64 	%fd51, [%rd26];
	sub.f64 	%fd52, %fd1, %fd51;
	mul.f64 	%fd53, %fd52, %fd52;
	setp.lt.f64 	%p12, %fd53, %fd50;
	add.s32 	%r55, %r92, 8;
	selp.b32 	%r56, %r55, %r54, %p12;
	selp.f64 	%fd54, %fd53, %fd50, %p12;
	ld.global.f64 	%fd55, [%rd26+8];
	sub.f64 	%fd56, %fd1, %fd55;
	mul.f64 	%fd57, %fd56, %fd56;
	setp.lt.f64 	%p13, %fd57, %fd54;
	add.s32 	%r57, %r92, 9;
	selp.b32 	%r58, %r57, %r56, %p13;
	selp.f64 	%fd58, %fd57, %fd54, %p13;
	ld.global.f64 	%fd59, [%rd26+16];
	sub.f64 	%fd60, %fd1, %fd59;
	mul.f64 	%fd61, %fd60, %fd60;
	setp.lt.f64 	%p14, %fd61, %fd58;
	add.s32 	%r59, %r92, 10;
	selp.b32 	%r60, %r59, %r58, %p14;
	selp.f64 	%fd62, %fd61, %fd58, %p14;
	ld.global.f64 	%fd63, [%rd26+24];
	sub.f64 	%fd64, %fd1, %fd63;
	mul.f64 	%fd65, %fd64, %fd64;
	setp.lt.f64 	%p15, %fd65, %fd62;
	add.s32 	%r61, %r92, 11;
	selp.b32 	%r62, %r61, %r60, %p15;
	selp.f64 	%fd66, %fd65, %fd62, %p15;
	ld.global.f64 	%fd67, [%rd26+32];
	sub.f64 	%fd68, %fd1, %fd67;
	mul.f64 	%fd69, %fd68, %fd68;
	setp.lt.f64 	%p16, %fd69, %fd66;
	add.s32 	%r63, %r92, 12;
	selp.b32 	%r64, %r63, %r62, %p16;
	selp.f64 	%fd70, %fd69, %fd66, %p16;
	ld.global.f64 	%fd71, [%rd26+40];
	sub.f64 	%fd72, %fd1, %fd71;
	mul.f64 	%fd73, %fd72, %fd72;
	setp.lt.f64 	%p17, %fd73, %fd70;
	add.s32 	%r65, %r92, 13;
	selp.b32 	%r66, %r65, %r64, %p17;
	selp.f64 	%fd74, %fd73, %fd70, %p17;
	ld.global.f64 	%fd75, [%rd26+48];
	sub.f64 	%fd76, %fd1, %fd75;
	mul.f64 	%fd77, %fd76, %fd76;
	setp.lt.f64 	%p18, %fd77, %fd74;
	add.s32 	%r67, %r92, 14;
	selp.b32 	%r68, %r67, %r66, %p18;
	selp.f64 	%fd78, %fd77, %fd74, %p18;
	ld.global.f64 	%fd79, [%rd26+56];
	sub.f64 	%fd80, %fd1, %fd79;
	mul.f64 	%fd81, %fd80, %fd80;
	setp.lt.f64 	%p19, %fd81, %fd78;
	add.s32 	%r69, %r92, 15;
	selp.b32 	%r106, %r69, %r68, %p19;
	selp.f64 	%fd141, %fd81, %fd78, %p19;
	add.s64 	%rd26, %rd26, 128;
	add.s32 	%r92, %r92, 16;
	setp.ne.s32 	%p20, %r92, %r98;
	@%p20 bra 	$L__BB0_4;
$L__BB0_5:
	setp.eq.s32 	%p21, %r2, 0;
	@%p21 bra 	$L__BB0_14;
	and.b32  	%r11, %r31, 7;
	setp.lt.u32 	%p22, %r2, 8;
	@%p22 bra 	$L__BB0_8;
	mul.wide.u32 	%rd15, %r98, 8;
	add.s64 	%rd16, %rd1, %rd15;
	ld.global.f64 	%fd83, [%rd16];
	sub.f64 	%fd84, %fd1, %fd83;
	mul.f64 	%fd85, %fd84, %fd84;
	setp.lt.f64 	%p23, %fd85, %fd141;
	selp.b32 	%r71, %r98, %r106, %p23;
	selp.f64 	%fd86, %fd85, %fd141, %p23;
	add.s32 	%r72, %r98, 1;
	ld.global.f64 	%fd87, [%rd16+8];
	sub.f64 	%fd88, %fd1, %fd87;
	mul.f64 	%fd89, %fd88, %fd88;
	setp.lt.f64 	%p24, %fd89, %fd86;
	selp.b32 	%r73, %r72, %r71, %p24;
	selp.f64 	%fd90, %fd89, %fd86, %p24;
	add.s32 	%r74, %r98, 2;
	ld.global.f64 	%fd91, [%rd16+16];
	sub.f64 	%fd92, %fd1, %fd91;
	mul.f64 	%fd93, %fd92, %fd92;
	setp.lt.f64 	%p25, %fd93, %fd90;
	selp.b32 	%r75, %r74, %r73, %p25;
	selp.f64 	%fd94, %fd93, %fd90, %p25;
	add.s32 	%r76, %r98, 3;
	ld.global.f64 	%fd95, [%rd16+24];
	sub.f64 	%fd96, %fd1, %fd95;
	mul.f64 	%fd97, %fd96, %fd96;
	setp.lt.f64 	%p26, %fd97, %fd94;
	selp.b32 	%r77, %r76, %r75, %p26;
	selp.f64 	%fd98, %fd97, %fd94, %p26;
	add.s32 	%r78, %r98, 4;
	ld.global.f64 	%fd99, [%rd16+32];
	sub.f64 	%fd100, %fd1, %fd99;
	mul.f64 	%fd101, %fd100, %fd100;
	setp.lt.f64 	%p27, %fd101, %fd98;
	selp.b32 	%r79, %r78, %r77, %p27;
	selp.f64 	%fd102, %fd101, %fd98, %p27;
	add.s32 	%r80, %r98, 5;
	ld.global.f64 	%fd103, [%rd16+40];
	sub.f64 	%fd104, %fd1, %fd103;
	mul.f64 	%fd105, %fd104, %fd104;
	setp.lt.f64 	%p28, %fd105, %fd102;
	selp.b32 	%r81, %r80, %r79, %p28;
	selp.f64 	%fd106, %fd105, %fd102, %p28;
	add.s32 	%r82, %r98, 6;
	ld.global.f64 	%fd107, [%rd16+48];
	sub.f64 	%fd108, %fd1, %fd107;
	mul.f64 	%fd109, %fd108, %fd108;
	setp.lt.f64 	%p29, %fd109, %fd106;
	selp.b32 	%r83, %r82, %r81, %p29;
	selp.f64 	%fd110, %fd109, %fd106, %p29;
	add.s32 	%r84, %r98, 7;
	ld.global.f64 	%fd111, [%rd16+56];
	sub.f64 	%fd112, %fd1, %fd111;
	mul.f64 	%fd113, %fd112, %fd112;
	setp.lt.f64 	%p30, %fd113, %fd110;
	selp.b32 	%r106, %r84, %r83, %p30;
	selp.f64 	%fd141, %fd113, %fd110, %p30;
	add.s32 	%r98, %r98, 8;
$L__BB0_8:
	setp.eq.s32 	%p31, %r11, 0;
	@%p31 bra 	$L__BB0_14;
	and.b32  	%r17, %r31, 3;
	setp.lt.u32 	%p32, %r11, 4;
	@%p32 bra 	$L__BB0_11;
	mul.wide.u32 	%rd17, %r98, 8;
	add.s64 	%rd18, %rd1, %rd17;
	ld.global.f64 	%fd115, [%rd18];
	sub.f64 	%fd116, %fd1, %fd115;
	mul.f64 	%fd117, %fd116, %fd116;
	setp.lt.f64 	%p33, %fd117, %fd141;
	selp.b32 	%r86, %r98, %r106, %p33;
	selp.f64 	%fd118, %fd117, %fd141, %p33;
	add.s32 	%r87, %r98, 1;
	ld.global.f64 	%fd119, [%rd18+8];
	sub.f64 	%fd120, %fd1, %fd119;
	mul.f64 	%fd121, %fd120, %fd120;
	setp.lt.f64 	%p34, %fd121, %fd118;
	selp.b32 	%r88, %r87, %r86, %p34;
	selp.f64 	%fd122, %fd121, %fd118, %p34;
	add.s32 	%r89, %r98, 2;
	ld.global.f64 	%fd123, [%rd18+16];
	sub.f64 	%fd124, %fd1, %fd123;
	mul.f64 	%fd125, %fd124, %fd124;
	setp.lt.f64 	%p35, %fd125, %fd122;
	selp.b32 	%r90, %r89, %r88, %p35;
	selp.f64 	%fd126, %fd125, %fd122, %p35;
	add.s32 	%r91, %r98, 3;
	ld.global.f64 	%fd127, [%rd18+24];
	sub.f64 	%fd128, %fd1, %fd127;
	mul.f64 	%fd129, %fd128, %fd128;
	setp.lt.f64 	%p36, %fd129, %fd126;
	selp.b32 	%r106, %r91, %r90, %p36;
	selp.f64 	%fd141, %fd129, %fd126, %p36;
	add.s32 	%r98, %r98, 4;
$L__BB0_11:
	setp.eq.s32 	%p37, %r17, 0;
	@%p37 bra 	$L__BB0_14;
	mul.wide.u32 	%rd19, %r98, 8;
	add.s64 	%rd27, %rd1, %rd19;
	neg.s32 	%r103, %r17;
$L__BB0_13:
	.pragma "nounroll";
	ld.global.f64 	%fd130, [%rd27];
	sub.f64 	%fd131, %fd1, %fd130;
	mul.f64 	%fd132, %fd131, %fd131;
	setp.lt.f64 	%p38, %fd132, %fd141;
	selp.b32 	%r106, %r98, %r106, %p38;
	selp.f64 	%fd141, %fd132, %fd141, %p38;
	add.s32 	%r98, %r98, 1;
	add.s64 	%rd27, %rd27, 8;
	add.s32 	%r103, %r103, 1;
	setp.ne.s32 	%p39, %r103, 0;
	@%p39 bra 	$L__BB0_13;
$L__BB0_14:
	cvta.to.global.u64 	%rd20, %rd9;
	mul.wide.s32 	%rd21, %r1, 4;
	add.s64 	%rd22, %rd20, %rd21;
	st.global.u32 	[%rd22], %r106;
	cvta.to.global.u64 	%rd23, %rd10;
	mul.wide.s32 	%rd24, %r1, 8;
	add.s64 	%rd25, %rd23, %rd24;
	st.global.f64 	[%rd25], %fd141;
$L__BB0_15:
	ret;

}
	// .globl	_Z18update_sums_countsPKdPKiPdPii
.visible .entry _Z18update_sums_countsPKdPKiPdPii(
	.param .u64 .ptr .align 1 _Z18update_sums_countsPKdPKiPdPii_param_0,
	.param .u64 .ptr .align 1 _Z18update_sums_countsPKdPKiPdPii_param_1,
	.param .u64 .ptr .align 1 _Z18update_sums_countsPKdPKiPdPii_param_2,
	.param .u64 .ptr .align 1 _Z18update_sums_countsPKdPKiPdPii_param_3,
	.param .u32 _Z18update_sums_countsPKdPKiPdPii_param_4
)
{
	.reg .pred 	%p<2>;
	.reg .b32 	%r<8>;
	.reg .b64 	%rd<17>;
	.reg .b64 	%fd<3>;

	ld.param.u64 	%rd1, [_Z18update_sums_countsPKdPKiPdPii_param_0];
	ld.param.u64 	%rd2, [_Z18update_sums_countsPKdPKiPdPii_param_1];
	ld.param.u64 	%rd3, [_Z18update_sums_countsPKdPKiPdPii_param_2];
	ld.param.u64 	%rd4, [_Z18update_sums_countsPKdPKiPdPii_param_3];
	ld.param.u32 	%r2, [_Z18update_sums_countsPKdPKiPdPii_param_4];
	mov.u32 	%r3, %ctaid.x;
	mov.u32 	%r4, %ntid.x;
	mov.u32 	%r5, %tid.x;
	mad.lo.s32 	%r1, %r3, %r4, %r5;
	setp.ge.s32 	%p1, %r1, %r2;
	@%p1 bra 	$L__BB1_2;
	cvta.to.global.u64 	%rd5, %rd2;
	cvta.to.global.u64 	%rd6, %rd1;
	cvta.to.global.u64 	%rd7, %rd3;
	cvta.to.global.u64 	%rd8, %rd4;
	mul.wide.s32 	%rd9, %r1, 4;
	add.s64 	%rd10, %rd5, %rd9;
	ld.global.u32 	%r6, [%rd10];
	mul.wide.s32 	%rd11, %r6, 8;
	add.s64 	%rd12, %rd7, %rd11;
	mul.wide.s32 	%rd13, %r1, 8;
	add.s64 	%rd14, %rd6, %rd13;
	ld.global.f64 	%fd1, [%rd14];
	atom.global.add.f64 	%fd2, [%rd12], %fd1;
	mul.wide.s32 	%rd15, %r6, 4;
	add.s64 	%rd16, %rd8, %rd15;
	atom.global.add.u32 	%r7, [%rd16], 1;
$L__BB1_2:
	ret;

}
	// .globl	_Z16update_centroidsPdPKdPKidi
.visible .entry _Z16update_centroidsPdPKdPKidi(
	.param .u64 .ptr .align 1 _Z16update_centroidsPdPKdPKidi_param_0,
	.param .u64 .ptr .align 1 _Z16update_centroidsPdPKdPKidi_param_1,
	.param .u64 .ptr .align 1 _Z16update_centroidsPdPKdPKidi_param_2,
	.param .f64 _Z16update_centroidsPdPKdPKidi_param_3,
	.param .u32 _Z16update_centroidsPdPKdPKidi_param_4
)
{
	.reg .pred 	%p<3>;
	.reg .b32 	%r<7>;
	.reg .b64 	%rd<13>;
	.reg .b64 	%fd<7>;

	ld.param.u64 	%rd1, [_Z16update_centroidsPdPKdPKidi_param_0];
	ld.param.u64 	%rd2, [_Z16update_centroidsPdPKdPKidi_param_1];
	ld.param.u64 	%rd3, [_Z16update_centroidsPdPKdPKidi_param_2];
	ld.param.f64 	%fd6, [_Z16update_centroidsPdPKdPKidi_param_3];
	ld.param.u32 	%r3, [_Z16update_centroidsPdPKdPKidi_param_4];
	mov.u32 	%r4, %ctaid.x;
	mov.u32 	%r5, %ntid.x;
	mov.u32 	%r6, %tid.x;
	mad.lo.s32 	%r1, %r4, %r5, %r6;
	setp.ge.s32 	%p1, %r1, %r3;
	@%p1 bra 	$L__BB2_4;
	cvta.to.global.u64 	%rd4, %rd3;
	mul.wide.s32 	%rd5, %r1, 4;
	add.s64 	%rd6, %rd4, %rd5;
	ld.global.u32 	%r2, [%rd6];
	setp.lt.s32 	%p2, %r2, 1;
	@%p2 bra 	$L__BB2_3;
	cvta.to.global.u64 	%rd7, %rd2;
	mul.wide.s32 	%rd8, %r1, 8;
	add.s64 	%rd9, %rd7, %rd8;
	ld.global.f64 	%fd4, [%rd9];
	cvt.rn.f64.u32 	%fd5, %r2;
	div.rn.f64 	%fd6, %fd4, %fd5;
$L__BB2_3:
	cvta.to.global.u64 	%rd10, %rd1;
	mul.wide.s32 	%rd11, %r1, 8;
	add.s64 	%rd12, %rd10, %rd11;
	st.global.f64 	[%rd12], %fd6;
$L__BB2_4:
	ret;

}
	// .globl	_Z17reduce_sse_kernelPKdPdi
.visible .entry _Z17reduce_sse_kernelPKdPdi(
	.param .u64 .ptr .align 1 _Z17reduce_sse_kernelPKdPdi_param_0,
	.param .u64 .ptr .align 1 _Z17reduce_sse_kernelPKdPdi_param_1,
	.param .u32 _Z17reduce_sse_kernelPKdPdi_param_2
)
{
	.reg .pred 	%p<6>;
	.reg .b32 	%r<14>;
	.reg .b64 	%rd<7>;
	.reg .b64 	%fd<10>;
	// demoted variable
	.shared .align 8 .b8 _ZZ17reduce_sse_kernelPKdPdiE3buf[2048];
	ld.param.u64 	%rd1, [_Z17reduce_sse_kernelPKdPdi_param_0];
	ld.param.u64 	%rd2, [_Z17reduce_sse_kernelPKdPdi_param_1];
	ld.param.u32 	%r7, [_Z17reduce_sse_kernelPKdPdi_param_2];
	mov.u32 	%r1, %tid.x;
	mov.u32 	%r8, %ctaid.x;
	mov.u32 	%r13, %ntid.x;
	mad.lo.s32 	%r3, %r8, %r13, %r1;
	setp.ge.s32 	%p1, %r3, %r7;
	mov.f64 	%fd9, 0d0000000000000000;
	@%p1 bra 	$L__BB3_2;
	cvta.to.global.u64 	%rd3, %rd1;
	mul.wide.s32 	%rd4, %r3, 8;
	add.s64 	%rd5, %rd3, %rd4;
	ld.global.f64 	%fd9, [%rd5];
$L__BB3_2:
	shl.b32 	%r9, %r1, 3;
	mov.u32 	%r10, _ZZ17reduce_sse_kernelPKdPdiE3buf;
	add.s32 	%r4, %r10, %r9;
	st.shared.f64 	[%r4], %fd9;
	bar.sync 	0;
	setp.lt.u32 	%p2, %r13, 2;
	@%p2 bra 	$L__BB3_6;
$L__BB3_3:
	shr.u32 	%r6, %r13, 1;
	setp.ge.u32 	%p3, %r1, %r6;
	@%p3 bra 	$L__BB3_5;
	shl.b32 	%r11, %r6, 3;
	add.s32 	%r12, %r4, %r11;
	ld.shared.f64 	%fd4, [%r12];
	ld.shared.f64 	%fd5, [%r4];
	add.f64 	%fd6, %fd4, %fd5;
	st.shared.f64 	[%r4], %fd6;
$L__BB3_5:
	bar.sync 	0;
	setp.gt.u32 	%p4, %r13, 3;
	mov.u32 	%r13, %r6;
	@%p4 bra 	$L__BB3_3;
$L__BB3_6:
	setp.ne.s32 	%p5, %r1, 0;
	@%p5 bra 	$L__BB3_8;
	ld.shared.f64 	%fd7, [_ZZ17reduce_sse_kernelPKdPdiE3buf];
	cvta.to.global.u64 	%rd6, %rd2;
	atom.global.add.f64 	%fd8, [%rd6], %fd7;
$L__BB3_8:
	ret;

}


// ===== COMPILED SASS (sm_100) =====

	.target	sm_100

	.elftype	@"ET_EXEC"


//--------------------- .note.nv.tkinfo           --------------------------
	.section	.note.nv.tkinfo,"",@"SHT_NOTE"
	.sectionflags	@"SHF_NOTE_NV_TKINFO"
	.tkinfo
        /*0018*/ 	.word	0x00000002
        /*0030*/ 	.string	""
        /*0030*/ 	.string	"ptxas"
        /*0030*/ 	.string	"Cuda compilation tools, release 13.0, V13.0.88"
        /*0030*/ 	.string	"Build cuda_13.0.r13.0/compiler.36424714_0"
        /*0030*/ 	.string	"-arch sm_100 -m 64 "



//--------------------- .note.nv.cuinfo           --------------------------
	.section	.note.nv.cuinfo,"",@"SHT_NOTE"
	.sectionflags	@"SHF_NOTE_NV_CUINFO"
        /*0018*/ 	.short	0x0002
        /*001a*/ 	.short	0x0064
        /*001c*/ 	.short	0x0082
	.zero		2


//--------------------- .nv.info                  --------------------------
	.section	.nv.info,"",@"SHT_CUDA_INFO"
	.align	4


	//----- nvinfo : EIATTR_REGCOUNT
	.align		4
        /*0000*/ 	.byte	0x04, 0x2f
        /*0002*/ 	.short	(.L_1 - .L_0)
	.align		4
.L_0:
        /*0004*/ 	.word	index@(_Z23assignment_step_1d_cudaPKdS0_PiPdii)
        /*0008*/ 	.word	0x0000001d


	//----- nvinfo : EIATTR_FRAME_SIZE
	.align		4
.L_1:
        /*000c*/ 	.byte	0x04, 0x11
        /*000e*/ 	.short	(.L_3 - .L_2)
	.align		4
.L_2:
        /*0010*/ 	.word	index@(_Z23assignment_step_1d_cudaPKdS0_PiPdii)
        /*0014*/ 	.word	0x00000000


	//----- nvinfo : EIATTR_REGCOUNT
	.align		4
.L_3:
        /*0018*/ 	.byte	0x04, 0x2f
        /*001a*/ 	.short	(.L_5 - .L_4)
	.align		4
.L_4:
        /*001c*/ 	.word	index@(_Z18update_sums_countsPKdPKiPdPii)
        /*0020*/ 	.word	0x0000000e


	//----- nvinfo : EIATTR_FRAME_SIZE
	.align		4
.L_5:
        /*0024*/ 	.byte	0x04, 0x11
        /*0026*/ 	.short	(.L_7 - .L_6)
	.align		4
.L_6:
        /*0028*/ 	.word	index@(_Z18update_sums_countsPKdPKiPdPii)
        /*002c*/ 	.word	0x00000000


	//----- nvinfo : EIATTR_REGCOUNT
	.align		4
.L_7:
        /*0030*/ 	.byte	0x04, 0x2f
        /*0032*/ 	.short	(.L_9 - .L_8)
	.align		4
.L_8:
        /*0034*/ 	.word	index@(_Z16update_centroidsPdPKdPKidi)
        /*0038*/ 	.word	0x00000019


	//----- nvinfo : EIATTR_FRAME_SIZE
	.align		4
.L_9:
        /*003c*/ 	.byte	0x04, 0x11
        /*003e*/ 	.short	(.L_11 - .L_10)
	.align		4
.L_10:
        /*0040*/ 	.word	index@($__internal_0_$__cuda_sm20_div_rn_f64_full)
        /*0044*/ 	.word	0x00000000


	//----- nvinfo : EIATTR_FRAME_SIZE
	.align		4
.L_11:
        /*0048*/ 	.byte	0x04, 0x11
        /*004a*/ 	.short	(.L_13 - .L_12)
	.align		4
.L_12:
        /*004c*/ 	.word	index@(_Z16update_centroidsPdPKdPKidi)
        /*0050*/ 	.word	0x00000000


	//----- nvinfo : EIATTR_REGCOUNT
	.align		4
.L_13:
        /*0054*/ 	.byte	0x04, 0x2f
        /*0056*/ 	.short	(.L_15 - .L_14)
	.align		4
.L_14:
        /*0058*/ 	.word	index@(_Z17reduce_sse_kernelPKdPdi)
        /*005c*/ 	.word	0x0000000c


	//----- nvinfo : EIATTR_FRAME_SIZE
	.align		4
.L_15:
        /*0060*/ 	.byte	0x04, 0x11
        /*0062*/ 	.short	(.L_17 - .L_16)
	.align		4
.L_16:
        /*0064*/ 	.word	index@(_Z17reduce_sse_kernelPKdPdi)
        /*0068*/ 	.word	0x00000000


	//----- nvinfo : EIATTR_MIN_STACK_SIZE
	.align		4
.L_17:
        /*006c*/ 	.byte	0x04, 0x12
        /*006e*/ 	.short	(.L_19 - .L_18)
	.align		4
.L_18:
        /*0070*/ 	.word	index@(_Z17reduce_sse_kernelPKdPdi)
        /*0074*/ 	.word	0x00000000


	//----- nvinfo : EIATTR_MIN_STACK_SIZE
	.align		4
.L_19:
        /*0078*/ 	.byte	0x04, 0x12
        /*007a*/ 	.short	(.L_21 - .L_20)
	.align		4
.L_20:
        /*007c*/ 	.word	index@(_Z16update_centroidsPdPKdPKidi)
        /*0080*/ 	.word	0x00000000


	//----- nvinfo : EIATTR_MIN_STACK_SIZE
	.align		4
.L_21:
        /*0084*/ 	.byte	0x04, 0x12
        /*0086*/ 	.short	(.L_23 - .L_22)
	.align		4
.L_22:
        /*0088*/ 	.word	index@(_Z18update_sums_countsPKdPKiPdPii)
        /*008c*/ 	.word	0x00000000


	//----- nvinfo : EIATTR_MIN_STACK_SIZE
	.align		4
.L_23:
        /*0090*/ 	.byte	0x04, 0x12
        /*0092*/ 	.short	(.L_25 - .L_24)
	.align		4
.L_24:
        /*0094*/ 	.word	index@(_Z23assignment_step_1d_cudaPKdS0_PiPdii)
        /*0098*/ 	.word	0x00000000
.L_25:


//--------------------- .nv.compat                --------------------------
	.section	.nv.compat,"",@"SHT_CUDA_COMPAT_INFO"
	.align	4
        /*0000*/ 	.byte	0x02, 0x09, 0x00, 0x00, 0x02, 0x02, 0x01, 0x00, 0x02, 0x05, 0x05, 0x00, 0x03, 0x07, 0x01, 0x01
        /*0010*/ 	.byte	0x02, 0x03, 0x00, 0x00, 0x02, 0x06, 0x01, 0x00, 0x04, 0x0b, 0x08, 0x00, 0x01, 0x00, 0x00, 0x00
        /*0020*/ 	.byte	0x00, 0x00, 0x00, 0x00


//--------------------- .nv.info._Z17reduce_sse_kernelPKdPdi --------------------------
	.section	.nv.info._Z17reduce_sse_kernelPKdPdi,"",@"SHT_CUDA_INFO"
	.sectionflags	@""
	.align	4


	//----- nvinfo : EIATTR_CUDA_API_VERSION
	.align		4
        /*0000*/ 	.byte	0x04, 0x37
        /*0002*/ 	.short	(.L_27 - .L_26)
.L_26:
        /*0004*/ 	.word	0x00000082


	//----- nvinfo : EIATTR_KPARAM_INFO
	.align		4
.L_27:
        /*0008*/ 	.byte	0x04, 0x17
        /*000a*/ 	.short	(.L_29 - .L_28)
.L_28:
        /*000c*/ 	.word	0x00000000
        /*0010*/ 	.short	0x0002
        /*0012*/ 	.short	0x0010
        /*0014*/ 	.byte	0x00, 0xf0, 0x11, 0x00


	//----- nvinfo : EIATTR_KPARAM_INFO
	.align		4
.L_29:
        /*0018*/ 	.byte	0x04, 0x17
        /*001a*/ 	.short	(.L_31 - .L_30)
.L_30:
        /*001c*/ 	.word	0x00000000
        /*0020*/ 	.short	0x0001
        /*0022*/ 	.short	0x0008
        /*0024*/ 	.byte	0x00, 0xf5, 0x21, 0x00


	//----- nvinfo : EIATTR_KPARAM_INFO
	.align		4
.L_31:
        /*0028*/ 	.byte	0x04, 0x17
        /*002a*/ 	.short	(.L_33 - .L_32)
.L_32:
        /*002c*/ 	.word	0x00000000
        /*0030*/ 	.short	0x0000
        /*0032*/ 	.short	0x0000
        /*0034*/ 	.byte	0x00, 0xf5, 0x21, 0x00


	//----- nvinfo : EIATTR_SPARSE_MMA_MASK
	.align		4
.L_33:
        /*0038*/ 	.byte	0x03, 0x50
        /*003a*/ 	.short	0x0000


	//----- nvinfo : EIATTR_MAXREG_COUNT
	.align		4
        /*003c*/ 	.byte	0x03, 0x1b
        /*003e*/ 	.short	0x00ff


	//----- nvinfo : EIATTR_NUM_BARRIERS
	.align		4
        /*0040*/ 	.byte	0x02, 0x4c
        /*0042*/ 	.byte	0x01
	.zero		1


	//----- nvinfo : EIATTR_MERCURY_ISA_VERSION
	.align		4
        /*0044*/ 	.byte	0x03, 0x5f
        /*0046*/ 	.short	0x0101


	//----- nvinfo : EIATTR_VRC_CTA_INIT_COUNT
	.align		4
        /*0048*/ 	.byte	0x02, 0x4a
	.zero		1
	.zero		1


	//----- nvinfo : EIATTR_EXIT_INSTR_OFFSETS
	.align		4
        /*004c*/ 	.byte	0x04, 0x1c
        /*004e*/ 	.short	(.L_35 - .L_34)


	//   ....[0]....
.L_34:
        /*0050*/ 	.word	0x00000200


	//   ....[1]....
        /*0054*/ 	.word	0x00000270


	//----- nvinfo : EIATTR_CBANK_PARAM_SIZE
	.align		4
.L_35:
        /*0058*/ 	.byte	0x03, 0x19
        /*005a*/ 	.short	0x0014


	//----- nvinfo : EIATTR_PARAM_CBANK
	.align		4
        /*005c*/ 	.byte	0x04, 0x0a
        /*005e*/ 	.short	(.L_37 - .L_36)
	.align		4
.L_36:
        /*0060*/ 	.word	index@(.nv.constant0._Z17reduce_sse_kernelPKdPdi)
        /*0064*/ 	.short	0x0380
        /*0066*/ 	.short	0x0014


	//----- nvinfo : EIATTR_SW_WAR
	.align		4
.L_37:
        /*0068*/ 	.byte	0x04, 0x36
        /*006a*/ 	.short	(.L_39 - .L_38)
.L_38:
        /*006c*/ 	.word	0x00000008
.L_39:


//--------------------- .nv.info._Z16update_centroidsPdPKdPKidi --------------------------
	.section	.nv.info._Z16update_centroidsPdPKdPKidi,"",@"SHT_CUDA_INFO"
	.sectionflags	@""
	.align	4


	//----- nvinfo : EIATTR_CUDA_API_VERSION
	.align		4
        /*0000*/ 	.byte	0x04, 0x37
        /*0002*/ 	.short	(.L_41 - .L_40)
.L_40:
        /*0004*/ 	.word	0x00000082


	//----- nvinfo : EIATTR_KPARAM_INFO
	.align		4
.L_41:
        /*0008*/ 	.byte	0x04, 0x17
        /*000a*/ 	.short	(.L_43 - .L_42)
.L_42:
        /*000c*/ 	.word	0x00000000
        /*0010*/ 	.short	0x0004
        /*0012*/ 	.short	0x0020
        /*0014*/ 	.byte	0x00, 0xf0, 0x11, 0x00


	//----- nvinfo : EIATTR_KPARAM_INFO
	.align		4
.L_43:
        /*0018*/ 	.byte	0x04, 0x17
        /*001a*/ 	.short	(.L_45 - .L_44)
.L_44:
        /*001c*/ 	.word	0x00000000
        /*0020*/ 	.short	0x0003
        /*0022*/ 	.short	0x0018
        /*0024*/ 	.byte	0x00, 0xf0, 0x21, 0x00


	//----- nvinfo : EIATTR_KPARAM_INFO
	.align		4
.L_45:
        /*0028*/ 	.byte	0x04, 0x17
        /*002a*/ 	.short	(.L_47 - .L_46)
.L_46:
        /*002c*/ 	.word	0x00000000
        /*0030*/ 	.short	0x0002
        /*0032*/ 	.short	0x0010
        /*0034*/ 	.byte	0x00, 0xf5, 0x21, 0x00


	//----- nvinfo : EIATTR_KPARAM_INFO
	.align		4
.L_47:
        /*0038*/ 	.byte	0x04, 0x17
        /*003a*/ 	.short	(.L_49 - .L_48)
.L_48:
        /*003c*/ 	.word	0x00000000
        /*0040*/ 	.short	0x0001
        /*0042*/ 	.short	0x0008
        /*0044*/ 	.byte	0x00, 0xf5, 0x21, 0x00


	//----- nvinfo : EIATTR_KPARAM_INFO
	.align		4
.L_49:
        /*0048*/ 	.byte	0x04, 0x17
        /*004a*/ 	.short	(.L_51 - .L_50)
.L_50:
        /*004c*/ 	.word	0x00000000
        /*0050*/ 	.short	0x0000
        /*0052*/ 	.short	0x0000
        /*0054*/ 	.byte	0x00, 0xf5, 0x21, 0x00


	//----- nvinfo : EIATTR_SPARSE_MMA_MASK
	.align		4
.L_51:
        /*0058*/ 	.byte	0x03, 0x50
        /*005a*/ 	.short	0x0000


	//----- nvinfo : EIATTR_MAXREG_COUNT
	.align		4
        /*005c*/ 	.byte	0x03, 0x1b
        /*005e*/ 	.short	0x00ff


	//----- nvinfo : EIATTR_MERCURY_ISA_VERSION
	.align		4
        /*0060*/ 	.byte	0x03, 0x5f
        /*0062*/ 	.short	0x0101


	//----- nvinfo : EIATTR_VRC_CTA_INIT_COUNT
	.align		4
        /*0064*/ 	.byte	0x02, 0x4a
	.zero		1
	.zero		1


	//----- nvinfo : EIATTR_EXIT_INSTR_OFFSETS
	.align		4
        /*0068*/ 	.byte	0x04, 0x1c
        /*006a*/ 	.short	(.L_53 - .L_52)


	//   ....[0]....
.L_52:
        /*006c*/ 	.word	0x00000070


	//   ....[1]....
        /*0070*/ 	.word	0x000002c0


	//----- nvinfo : EIATTR_CRS_STACK_SIZE
	.align		4
.L_53:
        /*0074*/ 	.byte	0x04, 0x1e
        /*0076*/ 	.short	(.L_55 - .L_54)
.L_54:
        /*0078*/ 	.word	0x00000000


	//----- nvinfo : EIATTR_CBANK_PARAM_SIZE
	.align		4
.L_55:
        /*007c*/ 	.byte	0x03, 0x19
        /*007e*/ 	.short	0x0024


	//----- nvinfo : EIATTR_PARAM_CBANK
	.align		4
        /*0080*/ 	.byte	0x04, 0x0a
        /*0082*/ 	.short	(.L_57 - .L_56)
	.align		4
.L_56:
        /*0084*/ 	.word	index@(.nv.constant0._Z16update_centroidsPdPKdPKidi)
        /*0088*/ 	.short	0x0380
        /*008a*/ 	.short	0x0024


	//----- nvinfo : EIATTR_SW_WAR
	.align		4
.L_57:
        /*008c*/ 	.byte	0x04, 0x36
        /*008e*/ 	.short	(.L_59 - .L_58)
.L_58:
        /*0090*/ 	.word	0x00000008
.L_59:


//--------------------- .nv.info._Z18update_sums_countsPKdPKiPdPii --------------------------
	.section	.nv.info._Z18update_sums_countsPKdPKiPdPii,"",@"SHT_CUDA_INFO"
	.sectionflags	@""
	.align	4


	//----- nvinfo : EIATTR_CUDA_API_VERSION
	.align		4
        /*0000*/ 	.byte	0x04, 0x37
        /*0002*/ 	.short	(.L_61 - .L_60)
.L_60:
        /*0004*/ 	.word	0x00000082


	//----- nvinfo : EIATTR_KPARAM_INFO
	.align		4
.L_61:
        /*0008*/ 	.byte	0x04, 0x17
        /*000a*/ 	.short	(.L_63 - .L_62)
.L_62:
        /*000c*/ 	.word	0x00000000
        /*0010*/ 	.short	0x0004
        /*0012*/ 	.short	0x0020
        /*0014*/ 	.byte	0x00, 0xf0, 0x11, 0x00


	//----- nvinfo : EIATTR_KPARAM_INFO
	.align		4
.L_63:
        /*0018*/ 	.byte	0x04, 0x17
        /*001a*/ 	.short	(.L_65 - .L_64)
.L_64:
        /*001c*/ 	.word	0x00000000
        /*0020*/ 	.short	0x0003
        /*0022*/ 	.short	0x0018
        /*0024*/ 	.byte	0x00, 0xf5, 0x21, 0x00


	//----- nvinfo : EIATTR_KPARAM_INFO
	.align		4
.L_65:
        /*0028*/ 	.byte	0x04, 0x17
        /*002a*/ 	.short	(.L_67 - .L_66)
.L_66:
        /*002c*/ 	.word	0x00000000
        /*0030*/ 	.short	0x0002
        /*0032*/ 	.short	0x0010
        /*0034*/ 	.byte	0x00, 0xf5, 0x21, 0x00


	//----- nvinfo : EIATTR_KPARAM_INFO
	.align		4
.L_67:
        /*0038*/ 	.byte	0x04, 0x17
        /*003a*/ 	.short	(.L_69 - .L_68)
.L_68:
        /*003c*/ 	.word	0x00000000
        /*0040*/ 	.short	0x0001
        /*0042*/ 	.short	0x0008
        /*0044*/ 	.byte	0x00, 0xf5, 0x21, 0x00


	//----- nvinfo : EIATTR_KPARAM_INFO
	.align		4
.L_69:
        /*0048*/ 	.byte	0x04, 0x17
        /*004a*/ 	.short	(.L_71 - .L_70)
.L_70:
        /*004c*/ 	.word	0x00000000
        /*0050*/ 	.short	0x0000
        /*0052*/ 	.short	0x0000
        /*0054*/ 	.byte	0x00, 0xf5, 0x21, 0x00


	//----- nvinfo : EIATTR_SPARSE_MMA_MASK
	.align		4
.L_71:
        /*0058*/ 	.byte	0x03, 0x50
        /*005a*/ 	.short	0x0000


	//----- nvinfo : EIATTR_MAXREG_COUNT
	.align		4
        /*005c*/ 	.byte	0x03, 0x1b
        /*005e*/ 	.short	0x00ff


	//----- nvinfo : EIATTR_MERCURY_ISA_VERSION
	.align		4
        /*0060*/ 	.byte	0x03, 0x5f
        /*0062*/ 	.short	0x0101


	//----- nvinfo : EIATTR_VRC_CTA_INIT_COUNT
	.align		4
        /*0064*/ 	.byte	0x02, 0x4a
	.zero		1
	.zero		1


	//----- nvinfo : EIATTR_EXIT_INSTR_OFFSETS
	.align		4
        /*0068*/ 	.byte	0x04, 0x1c
        /*006a*/ 	.short	(.L_73 - .L_72)


	//   ....[0]....
.L_72:
        /*006c*/ 	.word	0x00000070


	//   ....[1]....
        /*0070*/ 	.word	0x00000160


	//----- nvinfo : EIATTR_CBANK_PARAM_SIZE
	.align		4
.L_73:
        /*0074*/ 	.byte	0x03, 0x19
        /*0076*/ 	.short	0x0024


	//----- nvinfo : EIATTR_PARAM_CBANK
	.align		4
        /*0078*/ 	.byte	0x04, 0x0a
        /*007a*/ 	.short	(.L_75 - .L_74)
	.align		4
.L_74:
        /*007c*/ 	.word	index@(.nv.constant0._Z18update_sums_countsPKdPKiPdPii)
        /*0080*/ 	.short	0x0380
        /*0082*/ 	.short	0x0024


	//----- nvinfo : EIATTR_SW_WAR
	.align		4
.L_75:
        /*0084*/ 	.byte	0x04, 0x36
        /*0086*/ 	.short	(.L_77 - .L_76)
.L_76:
        /*0088*/ 	.word	0x00000008
.L_77:


//--------------------- .nv.info._Z23assignment_step_1d_cudaPKdS0_PiPdii --------------------------
	.section	.nv.info._Z23assignment_step_1d_cudaPKdS0_PiPdii,"",@"SHT_CUDA_INFO"
	.sectionflags	@""
	.align	4


	//----- nvinfo : EIATTR_CUDA_API_VERSION
	.align		4
        /*0000*/ 	.byte	0x04, 0x37
        /*0002*/ 	.short	(.L_79 - .L_78)
.L_78:
        /*0004*/ 	.word	0x00000082


	//----- nvinfo : EIATTR_KPARAM_INFO
	.align		4
.L_79:
        /*0008*/ 	.byte	0x04, 0x17
        /*000a*/ 	.short	(.L_81 - .L_80)
.L_80:
        /*000c*/ 	.word	0x00000000
        /*0010*/ 	.short	0x0005
        /*0012*/ 	.short	0x0024
        /*0014*/ 	.byte	0x00, 0xf0, 0x11, 0x00


	//----- nvinfo : EIATTR_KPARAM_INFO
	.align		4
.L_81:
        /*0018*/ 	.byte	0x04, 0x17
        /*001a*/ 	.short	(.L_83 - .L_82)
.L_82:
        /*001c*/ 	.word	0x00000000
        /*0020*/ 	.short	0x0004
        /*0022*/ 	.short	0x0020
        /*0024*/ 	.byte	0x00, 0xf0, 0x11, 0x00


	//----- nvinfo : EIATTR_KPARAM_INFO
	.align		4
.L_83:
        /*0028*/ 	.byte	0x04, 0x17
        /*002a*/ 	.short	(.L_85 - .L_84)
.L_84:
        /*002c*/ 	.word	0x00000000
        /*0030*/ 	.short	0x0003
        /*0032*/ 	.short	0x0018
        /*0034*/ 	.byte	0x00, 0xf5, 0x21, 0x00


	//----- nvinfo : EIATTR_KPARAM_INFO
	.align		4
.L_85:
        /*0038*/ 	.byte	0x04, 0x17
        /*003a*/ 	.short	(.L_87 - .L_86)
.L_86:
        /*003c*/ 	.word	0x00000000
        /*0040*/ 	.short	0x0002
        /*0042*/ 	.short	0x0010
        /*0044*/ 	.byte	0x00, 0xf5, 0x21, 0x00


	//----- nvinfo : EIATTR_KPARAM_INFO
	.align		4
.L_87:
        /*0048*/ 	.byte	0x04, 0x17
        /*004a*/ 	.short	(.L_89 - .L_88)
.L_88:
        /*004c*/ 	.word	0x00000000
        /*0050*/ 	.short	0x0001
        /*0052*/ 	.short	0x0008
        /*0054*/ 	.byte	0x00, 0xf5, 0x21, 0x00


	//----- nvinfo : EIATTR_KPARAM_INFO
	.align		4
.L_89:
        /*0058*/ 	.byte	0x04, 0x17
        /*005a*/ 	.short	(.L_91 - .L_90)
.L_90:
        /*005c*/ 	.word	0x00000000
        /*0060*/ 	.short	0x0000
        /*0062*/ 	.short	0x0000
        /*0064*/ 	.byte	0x00, 0xf5, 0x21, 0x00


	//----- nvinfo : EIATTR_SPARSE_MMA_MASK
	.align		4
.L_91:
        /*0068*/ 	.byte	0x03, 0x50
        /*006a*/ 	.short	0x0000


	//----- nvinfo : EIATTR_MAXREG_COUNT
	.align		4
        /*006c*/ 	.byte	0x03, 0x1b
        /*006e*/ 	.short	0x00ff


	//----- nvinfo : EIATTR_MERCURY_ISA_VERSION
	.align		4
        /*0070*/ 	.byte	0x03, 0x5f
        /*0072*/ 	.short	0x0101


	//----- nvinfo : EIATTR_VRC_CTA_INIT_COUNT
	.align		4
        /*0074*/ 	.byte	0x02, 0x4a
	.zero		1
	.zero		1


	//----- nvinfo : EIATTR_EXIT_INSTR_OFFSETS
	.align		4
        /*0078*/ 	.byte	0x04, 0x1c
        /*007a*/ 	.short	(.L_93 - .L_92)


	//   ....[0]....
.L_92:
        /*007c*/ 	.word	0x00000070


	//   ....[1]....
        /*0080*/ 	.word	0x00001160


	//----- nvinfo : EIATTR_CBANK_PARAM_SIZE
	.align		4
.L_93:
        /*0084*/ 	.byte	0x03, 0x19
        /*0086*/ 	.short	0x0028


	//----- nvinfo : EIATTR_PARAM_CBANK
	.align		4
        /*0088*/ 	.byte	0x04, 0x0a
        /*008a*/ 	.short	(.L_95 - .L_94)
	.align		4
.L_94:
        /*008c*/ 	.word	index@(.nv.constant0._Z23assignment_step_1d_cudaPKdS0_PiPdii)
        /*0090*/ 	.short	0x0380
        /*0092*/ 	.short	0x0028


	//----- nvinfo : EIATTR_SW_WAR
	.align		4
.L_95:
        /*0094*/ 	.byte	0x04, 0x36
        /*0096*/ 	.short	(.L_97 - .L_96)
.L_96:
        /*0098*/ 	.word	0x00000008
.L_97:


//--------------------- .nv.callgraph             --------------------------
	.section	.nv.callgraph,"",@"SHT_CUDA_CALLGRAPH"
	.align	4
	.sectionentsize	8
	.align		4
        /*0000*/ 	.word	0x00000000
	.align		4
        /*0004*/ 	.word	0xffffffff
	.align		4
        /*0008*/ 	.word	0x00000000
	.align		4
        /*000c*/ 	.word	0xfffffffe
	.align		4
        /*0010*/ 	.word	0x00000000
	.align		4
        /*0014*/ 	.word	0xfffffffd
	.align		4
        /*0018*/ 	.word	0x00000000
	.align		4
        /*001c*/ 	.word	0xfffffffc


//--------------------- .text._Z17reduce_sse_kernelPKdPdi --------------------------
	.section	.text._Z17reduce_sse_kernelPKdPdi,"ax",@progbits
	.align	128
        .global         _Z17reduce_sse_kernelPKdPdi
        .type           _Z17reduce_sse_kernelPKdPdi,@function
        .size           _Z17reduce_sse_kernelPKdPdi,(.L_x_21 - _Z17reduce_sse_kernelPKdPdi)
        .other          _Z17reduce_sse_kernelPKdPdi,@"STO_CUDA_ENTRY STV_DEFAULT"
_Z17reduce_sse_kernelPKdPdi:
.text._Z17reduce_sse_kernelPKdPdi:
[----:B------:R-:W-:Y:S01]  /*0000*/  LDC R1, c[0x0][0x37c] ;  /* 0x0000df00ff017b82 */ /* 0x000fe20000000800 */
[----:B------:R-:W0:Y:S07]  /*0010*/  S2R R9, SR_TID.X ;  /* 0x0000000000097919 */ /* 0x000e2e0000002100 */
[----:B------:R-:W0:Y:S01]  /*0020*/  S2UR UR4, SR_CTAID.X ;  /* 0x00000000000479c3 */ /* 0x000e220000002500 */
[----:B------:R-:W1:Y:S01]  /*0030*/  LDCU UR5, c[0x0][0x390] ;  /* 0x00007200ff0577ac */ /* 0x000e620008000800 */
[----:B------:R-:W-:Y:S01]  /*0040*/  CS2R R2, SRZ ;  /* 0x0000000000027805 */ /* 0x000fe2000001ff00 */
[----:B------:R-:W2:Y:S05]  /*0050*/  LDCU.64 UR6, c[0x0][0x358] ;  /* 0x00006b00ff0677ac */ /* 0x000eaa0008000a00 */
[----:B------:R-:W0:Y:S02]  /*0060*/  LDC R0, c[0x0][0x360] ;  /* 0x0000d800ff007b82 */ /* 0x000e240000000800 */
[----:B0-----:R-:W-:-:S05]  /*0070*/  IMAD R7, R0, UR4, R9 ;  /* 0x0000000400077c24 */ /* 0x001fca000f8e0209 */
[----:B-1----:R-:W-:-:S13]  /*0080*/  ISETP.GE.AND P0, PT, R7, UR5, PT ;  /* 0x0000000507007c0c */ /* 0x002fda000bf06270 */
[----:B------:R-:W0:Y:S02]  /*0090*/  @!P0 LDC.64 R4, c[0x0][0x380] ;  /* 0x0000e000ff048b82 */ /* 0x000e240000000a00 */
[----:B0-----:R-:W-:-:S05]  /*00a0*/  @!P0 IMAD.WIDE R4, R7, 0x8, R4 ;  /* 0x0000000807048825 */ /* 0x001fca00078e0204 */
[----:B--2---:R-:W2:Y:S01]  /*00b0*/  @!P0 LDG.E.64 R2, desc[UR6][R4.64] ;  /* 0x0000000604028981 */ /* 0x004ea2000c1e1b00 */
[----:B------:R-:W0:Y:S01]  /*00c0*/  S2UR UR5, SR_CgaCtaId ;  /* 0x00000000000579c3 */ /* 0x000e220000008800 */
[----:B------:R-:W-:Y:S01]  /*00d0*/  UMOV UR4, 0x400 ;  /* 0x0000040000047882 */ /* 0x000fe20000000000 */
[----:B------:R-:W-:Y:S02]  /*00e0*/  ISETP.GE.U32.AND P1, PT, R0, 0x2, PT ;  /* 0x000000020000780c */ /* 0x000fe40003f26070 */
[----:B------:R-:W-:Y:S01]  /*00f0*/  ISETP.NE.AND P0, PT, R9, RZ, PT ;  /* 0x000000ff0900720c */ /* 0x000fe20003f05270 */
[----:B0-----:R-:W-:-:S06]  /*0100*/  ULEA UR4, UR5, UR4, 0x18 ;  /* 0x0000000405047291 */ /* 0x001fcc000f8ec0ff */
[----:B------:R-:W-:-:S05]  /*0110*/  LEA R7, R9, UR4, 0x3 ;  /* 0x0000000409077c11 */ /* 0x000fca000f8e18ff */
[----:B--2---:R0:W-:Y:S01]  /*0120*/  STS.64 [R7], R2 ;  /* 0x0000000207007388 */ /* 0x0041e20000000a00 */
[----:B------:R-:W-:Y:S06]  /*0130*/  BAR.SYNC.DEFER_BLOCKING 0x0 ;  /* 0x0000000000007b1d */ /* 0x000fec0000010000 */
[----:B------:R-:W-:Y:S05]  /*0140*/  @!P1 BRA `(.L_x_0) ;  /* 0x00000000002c9947 */ /* 0x000fea0003800000 */
.L_x_1:
[----:B------:R-:W-:-:S04]  /*0150*/  SHF.R.U32.HI R8, RZ, 0x1, R0 ;  /* 0x00000001ff087819 */ /* 0x000fc80000011600 */
[----:B------:R-:W-:-:S13]  /*0160*/  ISETP.GE.U32.AND P1, PT, R9, R8, PT ;  /* 0x000000080900720c */ /* 0x000fda0003f26070 */
[----:B------:R-:W-:Y:S01]  /*0170*/  @!P1 IMAD R6, R8, 0x8, R7 ;  /* 0x0000000808069824 */ /* 0x000fe200078e0207 */
[----:B------:R-:W-:Y:S04]  /*0180*/  @!P1 LDS.64 R4, [R7] ;  /* 0x0000000007049984 */ /* 0x000fe80000000a00 */
[----:B0-----:R-:W0:Y:S02]  /*0190*/  @!P1 LDS.64 R2, [R6] ;  /* 0x0000000006029984 */ /* 0x001e240000000a00 */
[----:B0-----:R-:W-:-:S07]  /*01a0*/  @!P1 DADD R2, R2, R4 ;  /* 0x0000000002029229 */ /* 0x001fce0000000004 */
[----:B------:R1:W-:Y:S01]  /*01b0*/  @!P1 STS.64 [R7], R2 ;  /* 0x0000000207009388 */ /* 0x0003e20000000a00 */
[----:B------:R-:W-:Y:S01]  /*01c0*/  BAR.SYNC.DEFER_BLOCKING 0x0 ;  /* 0x0000000000007b1d */ /* 0x000fe20000010000 */
[----:B------:R-:W-:Y:S01]  /*01d0*/  ISETP.GT.U32.AND P1, PT, R0, 0x3, PT ;  /* 0x000000030000780c */ /* 0x000fe20003f24070 */
[----:B------:R-:W-:-:S12]  /*01e0*/  IMAD.MOV.U32 R0, RZ, RZ, R8 ;  /* 0x000000ffff007224 */ /* 0x000fd800078e0008 */
[----:B-1----:R-:W-:Y:S05]  /*01f0*/  @P1 BRA `(.L_x_1) ;  /* 0xfffffffc00d41947 */ /* 0x002fea000383ffff */
.L_x_0:
[----:B------:R-:W-:Y:S05]  /*0200*/  @P0 EXIT ;  /* 0x000000000000094d */ /* 0x000fea0003800000 */
[----:B------:R-:W1:Y:S01]  /*0210*/  S2UR UR5, SR_CgaCtaId ;  /* 0x00000000000579c3 */ /* 0x000e620000008800 */
[----:B------:R-:W-:-:S07]  /*0220*/  UMOV UR4, 0x400 ;  /* 0x0000040000047882 */ /* 0x000fce0000000000 */
[----:B------:R-:W2:Y:S01]  /*0230*/  LDC.64 R4, c[0x0][0x388] ;  /* 0x0000e200ff047b82 */ /* 0x000ea20000000a00 */
[----:B-1----:R-:W-:-:S09]  /*0240*/  ULEA UR4, UR5, UR4, 0x18 ;  /* 0x0000000405047291 */ /* 0x002fd2000f8ec0ff */
[----:B0-----:R-:W2:Y:S04]  /*0250*/  LDS.64 R2, [UR4] ;  /* 0x00000004ff027984 */ /* 0x001ea80008000a00 */
[----:B--2---:R-:W-:Y:S01]  /*0260*/  REDG.E.ADD.F64.RN.STRONG.GPU desc[UR6][R4.64], R2 ;  /* 0x00000002040079a6 */ /* 0x004fe2000c12ff06 */
[----:B------:R-:W-:Y:S05]  /*0270*/  EXIT ;  /* 0x000000000000794d */ /* 0x000fea0003800000 */
.L_x_2:
[----:B------:R-:W-:-:S00]  /*0280*/  BRA `(.L_x_2) ;  /* 0xfffffffc00fc7947 */ /* 0x000fc0000383ffff */
[----:B------:R-:W-:-:S00]  /*0290*/  NOP ;  /* 0x0000000000007918 */ /* 0x000fc00000000000 */
        /* <DEDUP_REMOVED lines=14> */
.L_x_21:


//--------------------- .text._Z16update_centroidsPdPKdPKidi --------------------------
	.section	.text._Z16update_centroidsPdPKdPKidi,"ax",@progbits
	.align	128
        .global         _Z16update_centroidsPdPKdPKidi
        .type           _Z16update_centroidsPdPKdPKidi,@function
        .size           _Z16update_centroidsPdPKdPKidi,(.L_x_20 - _Z16update_centroidsPdPKdPKidi)
        .other          _Z16update_centroidsPdPKdPKidi,@"STO_CUDA_ENTRY STV_DEFAULT"
_Z16update_centroidsPdPKdPKidi:
.text._Z16update_centroidsPdPKdPKidi:
[----:B------:R-:W-:Y:S01]  /*0000*/  LDC R1, c[0x0][0x37c] ;  /* 0x0000df00ff017b82 */ /* 0x000fe20000000800 */
[----:B------:R-:W0:Y:S07]  /*0010*/  S2R R3, SR_TID.X ;  /* 0x0000000000037919 */ /* 0x000e2e0000002100 */
[----:B------:R-:W0:Y:S01]  /*0020*/  S2UR UR4, SR_CTAID.X ;  /* 0x00000000000479c3 */ /* 0x000e220000002500 */
[----:B------:R-:W1:Y:S07]  /*0030*/  LDCU UR5, c[0x0][0x3a0] ;  /* 0x00007400ff0577ac */ /* 0x000e6e0008000800 */
[----:B------:R-:W0:Y:S02]  /*0040*/  LDC R0, c[0x0][0x360] ;  /* 0x0000d800ff007b82 */ /* 0x000e240000000800 */
[----:B0-----:R-:W-:-:S05]  /*0050*/  IMAD R0, R0, UR4, R3 ;  /* 0x0000000400007c24 */ /* 0x001fca000f8e0203 */
[----:B-1----:R-:W-:-:S13]  /*0060*/  ISETP.GE.AND P0, PT, R0, UR5, PT ;  /* 0x0000000500007c0c */ /* 0x002fda000bf06270 */
[----:B------:R-:W-:Y:S05]  /*0070*/  @P0 EXIT ;  /* 0x000000000000094d */ /* 0x000fea0003800000 */
[----:B------:R-:W0:Y:S01]  /*0080*/  LDC.64 R4, c[0x0][0x390] ;  /* 0x0000e400ff047b82 */ /* 0x000e220000000a00 */
[----:B------:R-:W1:Y:S01]  /*0090*/  LDCU.64 UR4, c[0x0][0x358] ;  /* 0x00006b00ff0477ac */ /* 0x000e620008000a00 */
[----:B0-----:R-:W-:-:S06]  /*00a0*/  IMAD.WIDE R4, R0, 0x4, R4 ;  /* 0x0000000400047825 */ /* 0x001fcc00078e0204 */
[----:B-1----:R-:W2:Y:S01]  /*00b0*/  LDG.E R4, desc[UR4][R4.64] ;  /* 0x0000000404047981 */ /* 0x002ea2000c1e1900 */
[----:B------:R-:W0:Y:S01]  /*00c0*/  LDCU.64 UR6, c[0x0][0x398] ;  /* 0x00007300ff0677ac */ /* 0x000e220008000a00 */
[----:B------:R-:W-:Y:S01]  /*00d0*/  BSSY.RECONVERGENT B0, `(.L_x_3) ;  /* 0x000001b000007945 */ /* 0x000fe20003800200 */
[----:B0-----:R-:W-:Y:S02]  /*00e0*/  IMAD.U32 R2, RZ, RZ, UR6 ;  /* 0x00000006ff027e24 */ /* 0x001fe4000f8e00ff */
[----:B------:R-:W-:Y:S01]  /*00f0*/  IMAD.U32 R3, RZ, RZ, UR7 ;  /* 0x00000007ff037e24 */ /* 0x000fe2000f8e00ff */
[----:B--2---:R-:W-:-:S13]  /*0100*/  ISETP.GE.AND P0, PT, R4, 0x1, PT ;  /* 0x000000010400780c */ /* 0x004fda0003f06270 */
[----:B------:R-:W-:Y:S05]  /*0110*/  @!P0 BRA `(.L_x_4) ;  /* 0x0000000000588947 */ /* 0x000fea0003800000 */
[----:B------:R-:W0:Y:S02]  /*0120*/  LDC.64 R6, c[0x0][0x388] ;  /* 0x0000e200ff067b82 */ /* 0x000e240000000a00 */
[----:B0-----:R-:W-:-:S06]  /*0130*/  IMAD.WIDE R6, R0, 0x8, R6 ;  /* 0x0000000800067825 */ /* 0x001fcc00078e0206 */
[----:B------:R-:W2:Y:S01]  /*0140*/  LDG.E.64 R6, desc[UR4][R6.64] ;  /* 0x0000000406067981 */ /* 0x000ea2000c1e1b00 */
[----:B------:R-:W0:Y:S01]  /*0150*/  I2F.F64.U32 R4, R4 ;  /* 0x0000000400047312 */ /* 0x000e220000201800 */
[----:B------:R-:W-:Y:S01]  /*0160*/  IMAD.MOV.U32 R2, RZ, RZ, 0x1 ;  /* 0x00000001ff027424 */ /* 0x000fe200078e00ff */
[----:B------:R-:W-:Y:S06]  /*0170*/  BSSY.RECONVERGENT B1, `(.L_x_4) ;  /* 0x0000010000017945 */ /* 0x000fec0003800200 */
[----:B0-----:R-:W0:Y:S02]  /*0180*/  MUFU.RCP64H R3, R5 ;  /* 0x0000000500037308 */ /* 0x001e240000001800 */
[----:B0-----:R-:W-:-:S08]  /*0190*/  DFMA R8, -R4, R2, 1 ;  /* 0x3ff000000408742b */ /* 0x001fd00000000102 */
[----:B------:R-:W-:-:S08]  /*01a0*/  DFMA R8, R8, R8, R8 ;  /* 0x000000080808722b */ /* 0x000fd00000000008 */
[----:B------:R-:W-:-:S08]  /*01b0*/  DFMA R8, R2, R8, R2 ;  /* 0x000000080208722b */ /* 0x000fd00000000002 */
[----:B------:R-:W-:-:S08]  /*01c0*/  DFMA R2, -R4, R8, 1 ;  /* 0x3ff000000402742b */ /* 0x000fd00000000108 */
[----:B------:R-:W-:-:S08]  /*01d0*/  DFMA R2, R8, R2, R8 ;  /* 0x000000020802722b */ /* 0x000fd00000000008 */
[----:B--2---:R-:W-:Y:S01]  /*01e0*/  DMUL R8, R6, R2 ;  /* 0x0000000206087228 */ /* 0x004fe20000000000 */
[----:B------:R-:W-:-:S07]  /*01f0*/  FSETP.GEU.AND P1, PT, |R7|, 6.5827683646048100446e-37, PT ;  /* 0x036000000700780b */ /* 0x000fce0003f2e200 */
[----:B------:R-:W-:-:S08]  /*0200*/  DFMA R10, -R4, R8, R6 ;  /* 0x00000008040a722b */ /* 0x000fd00000000106 */
[----:B------:R-:W-:-:S10]  /*0210*/  DFMA R2, R2, R10, R8 ;  /* 0x0000000a0202722b */ /* 0x000fd40000000008 */
[----:B------:R-:W-:-:S05]  /*0220*/  FFMA R8, RZ, R5, R3 ;  /* 0x00000005ff087223 */ /* 0x000fca0000000003 */
[----:B------:R-:W-:-:S13]  /*0230*/  FSETP.GT.AND P0, PT, |R8|, 1.469367938527859385e-39, PT ;  /* 0x001000000800780b */ /* 0x000fda0003f04200 */
[----:B------:R-:W-:Y:S05]  /*0240*/  @P0 BRA P1, `(.L_x_5) ;  /* 0x0000000000080947 */ /* 0x000fea0000800000 */
[----:B------:R-:W-:-:S07]  /*0250*/  MOV R10, 0x270 ;  /* 0x00000270000a7802 */ /* 0x000fce0000000f00 */
[----:B------:R-:W-:Y:S05]  /*0260*/  CALL.REL.NOINC `($__internal_0_$__cuda_sm20_div_rn_f64_full) ;  /* 0x0000000000187944 */ /* 0x000fea0003c00000 */
.L_x_5:
[----:B------:R-:W-:Y:S05]  /*0270*/  BSYNC.RECONVERGENT B1 ;  /* 0x0000000000017941 */ /* 0x000fea0003800200 */
.L_x_4:
[----:B------:R-:W-:Y:S05]  /*0280*/  BSYNC.RECONVERGENT B0 ;  /* 0x0000000000007941 */ /* 0x000fea0003800200 */
.L_x_3:
[----:B------:R-:W0:Y:S02]  /*0290*/  LDC.64 R4, c[0x0][0x380] ;  /* 0x0000e000ff047b82 */ /* 0x000e240000000a00 */
[----:B0-----:R-:W-:-:S05]  /*02a0*/  IMAD.WIDE R4, R0, 0x8, R4 ;  /* 0x0000000800047825 */ /* 0x001fca00078e0204 */
[----:B------:R-:W-:Y:S01]  /*02b0*/  STG.E.64 desc[UR4][R4.64], R2 ;  /* 0x0000000204007986 */ /* 0x000fe2000c101b04 */
[----:B------:R-:W-:Y:S05]  /*02c0*/  EXIT ;  /* 0x000000000000794d */ /* 0x000fea0003800000 */
        .weak           $__internal_0_$__cuda_sm20_div_rn_f64_full
        .type           $__internal_0_$__cuda_sm20_div_rn_f64_full,@function
        .size           $__internal_0_$__cuda_sm20_div_rn_f64_full,(.L_x_20 - $__internal_0_$__cuda_sm20_div_rn_f64_full)
$__internal_0_$__cuda_sm20_div_rn_f64_full:
[C---:B------:R-:W-:Y:S01]  /*02d0*/  FSETP.GEU.AND P0, PT, |R5|.reuse, 1.469367938527859385e-39, PT ;  /* 0x001000000500780b */ /* 0x040fe20003f0e200 */
[----:B------:R-:W-:Y:S01]  /*02e0*/  IMAD.MOV.U32 R16, RZ, RZ, 0x1 ;  /* 0x00000001ff107424 */ /* 0x000fe200078e00ff */
[----:B------:R-:W-:Y:S01]  /*02f0*/  LOP3.LUT R2, R5, 0x800fffff, RZ, 0xc0, !PT ;  /* 0x800fffff05027812 */ /* 0x000fe200078ec0ff */
[----:B------:R-:W-:Y:S01]  /*0300*/  BSSY.RECONVERGENT B2, `(.L_x_6) ;  /* 0x0000055000027945 */ /* 0x000fe20003800200 */
[C---:B------:R-:W-:Y:S02]  /*0310*/  FSETP.GEU.AND P2, PT, |R7|.reuse, 1.469367938527859385e-39, PT ;  /* 0x001000000700780b */ /* 0x040fe40003f4e200 */
[----:B------:R-:W-:Y:S01]  /*0320*/  LOP3.LUT R3, R2, 0x3ff00000, RZ, 0xfc, !PT ;  /* 0x3ff0000002037812 */ /* 0x000fe200078efcff */
[----:B------:R-:W-:Y:S01]  /*0330*/  IMAD.MOV.U32 R2, RZ, RZ, R4 ;  /* 0x000000ffff027224 */ /* 0x000fe200078e0004 */
[----:B------:R-:W-:Y:S02]  /*0340*/  LOP3.LUT R11, R7, 0x7ff00000, RZ, 0xc0, !PT ;  /* 0x7ff00000070b7812 */ /* 0x000fe400078ec0ff */
[----:B------:R-:W-:-:S03]  /*0350*/  LOP3.LUT R14, R5, 0x7ff00000, RZ, 0xc0, !PT ;  /* 0x7ff00000050e7812 */ /* 0x000fc600078ec0ff */
[----:B------:R-:W-:Y:S01]  /*0360*/  @!P0 DMUL R2, R4, 8.98846567431157953865e+307 ;  /* 0x7fe0000004028828 */ /* 0x000fe20000000000 */
[----:B------:R-:W-:-:S03]  /*0370*/  ISETP.GE.U32.AND P1, PT, R11, R14, PT ;  /* 0x0000000e0b00720c */ /* 0x000fc60003f26070 */
[----:B------:R-:W-:Y:S01]  /*0380*/  @!P2 LOP3.LUT R12, R5, 0x7ff00000, RZ, 0xc0, !PT ;  /* 0x7ff00000050ca812 */ /* 0x000fe200078ec0ff */
[----:B------:R-:W-:Y:S01]  /*0390*/  @!P2 IMAD.MOV.U32 R18, RZ, RZ, RZ ;  /* 0x000000ffff12a224 */ /* 0x000fe200078e00ff */
[----:B------:R-:W0:Y:S02]  /*03a0*/  MUFU.RCP64H R17, R3 ;  /* 0x0000000300117308 */ /* 0x000e240000001800 */
[----:B------:R-:W-:Y:S01]  /*03b0*/  @!P2 ISETP.GE.U32.AND P3, PT, R11, R12, PT ;  /* 0x0000000c0b00a20c */ /* 0x000fe20003f66070 */
[----:B------:R-:W-:-:S05]  /*03c0*/  IMAD.MOV.U32 R12, RZ, RZ, 0x1ca00000 ;  /* 0x1ca00000ff0c7424 */ /* 0x000fca00078e00ff */
[----:B------:R-:W-:-:S04]  /*03d0*/  @!P2 SEL R13, R12, 0x63400000, !P3 ;  /* 0x634000000c0da807 */ /* 0x000fc80005800000 */
[----:B------:R-:W-:-:S04]  /*03e0*/  @!P2 LOP3.LUT R13, R13, 0x80000000, R7, 0xf8, !PT ;  /* 0x800000000d0da812 */ /* 0x000fc800078ef807 */
[----:B------:R-:W-:Y:S01]  /*03f0*/  @!P2 LOP3.LUT R19, R13, 0x100000, RZ, 0xfc, !PT ;  /* 0x001000000d13a812 */ /* 0x000fe200078efcff */
[----:B0-----:R-:W-:-:S08]  /*0400*/  DFMA R8, R16, -R2, 1 ;  /* 0x3ff000001008742b */ /* 0x001fd00000000802 */
[----:B------:R-:W-:-:S08]  /*0410*/  DFMA R8, R8, R8, R8 ;  /* 0x000000080808722b */ /* 0x000fd00000000008 */
[----:B------:R-:W-:Y:S01]  /*0420*/  DFMA R16, R16, R8, R16 ;  /* 0x000000081010722b */ /* 0x000fe20000000010 */
[----:B------:R-:W-:Y:S01]  /*0430*/  SEL R9, R12, 0x63400000, !P1 ;  /* 0x634000000c097807 */ /* 0x000fe20004800000 */
[----:B------:R-:W-:-:S03]  /*0440*/  IMAD.MOV.U32 R8, RZ, RZ, R6 ;  /* 0x000000ffff087224 */ /* 0x000fc600078e0006 */
[----:B------:R-:W-:-:S03]  /*0450*/  LOP3.LUT R9, R9, 0x800fffff, R7, 0xf8, !PT ;  /* 0x800fffff09097812 */ /* 0x000fc600078ef807 */
[----:B------:R-:W-:-:S03]  /*0460*/  DFMA R20, R16, -R2, 1 ;  /* 0x3ff000001014742b */ /* 0x000fc60000000802 */
[----:B------:R-:W-:-:S05]  /*0470*/  @!P2 DFMA R8, R8, 2, -R18 ;  /* 0x400000000808a82b */ /* 0x000fca0000000812 */
[----:B------:R-:W-:Y:S01]  /*0480*/  DFMA R16, R16, R20, R16 ;  /* 0x000000141010722b */ /* 0x000fe20000000010 */
[----:B------:R-:W-:Y:S02]  /*0490*/  IMAD.MOV.U32 R21, RZ, RZ, R11 ;  /* 0x000000ffff157224 */ /* 0x000fe400078e000b */
[----:B------:R-:W-:Y:S01]  /*04a0*/  IMAD.MOV.U32 R20, RZ, RZ, R14 ;  /* 0x000000ffff147224 */ /* 0x000fe200078e000e */
[----:B------:R-:W-:Y:S02]  /*04b0*/  @!P0 LOP3.LUT R20, R3, 0x7ff00000, RZ, 0xc0, !PT ;  /* 0x7ff0000003148812 */ /* 0x000fe400078ec0ff */
[----:B------:R-:W-:Y:S02]  /*04c0*/  @!P2 LOP3.LUT R21, R9, 0x7ff00000, RZ, 0xc0, !PT ;  /* 0x7ff000000915a812 */ /* 0x000fe400078ec0ff */
[----:B------:R-:W-:Y:S01]  /*04d0*/  DMUL R18, R16, R8 ;  /* 0x0000000810127228 */ /* 0x000fe20000000000 */
[----:B------:R-:W-:Y:S02]  /*04e0*/  VIADD R22, R20, 0xffffffff ;  /* 0xffffffff14167836 */ /* 0x000fe40000000000 */
[----:B------:R-:W-:-:S05]  /*04f0*/  VIADD R13, R21, 0xffffffff ;  /* 0xffffffff150d7836 */ /* 0x000fca0000000000 */
[----:B------:R-:W-:Y:S01]  /*0500*/  DFMA R14, R18, -R2, R8 ;  /* 0x80000002120e722b */ /* 0x000fe20000000008 */
[----:B------:R-:W-:-:S04]  /*0510*/  ISETP.GT.U32.AND P0, PT, R13, 0x7feffffe, PT ;  /* 0x7feffffe0d00780c */ /* 0x000fc80003f04070 */
[----:B------:R-:W-:-:S03]  /*0520*/  ISETP.GT.U32.OR P0, PT, R22, 0x7feffffe, P0 ;  /* 0x7feffffe1600780c */ /* 0x000fc60000704470 */
[----:B------:R-:W-:-:S10]  /*0530*/  DFMA R14, R16, R14, R18 ;  /* 0x0000000e100e722b */ /* 0x000fd40000000012 */
[----:B------:R-:W-:Y:S05]  /*0540*/  @P0 BRA `(.L_x_7) ;  /* 0x00000000006c0947 */ /* 0x000fea0003800000 */
[----:B------:R-:W-:-:S04]  /*0550*/  LOP3.LUT R16, R5, 0x7ff00000, RZ, 0xc0, !PT ;  /* 0x7ff0000005107812 */ /* 0x000fc800078ec0ff */
[CC--:B------:R-:W-:Y:S02]  /*0560*/  VIADDMNMX R6, R11.reuse, -R16.reuse, 0xb9600000, !PT ;  /* 0xb96000000b067446 */ /* 0x0c0fe40007800910 */
[----:B------:R-:W-:Y:S02]  /*0570*/  ISETP.GE.U32.AND P0, PT, R11, R16, PT ;  /* 0x000000100b00720c */ /* 0x000fe40003f06070 */
[----:B------:R-:W-:Y:S02]  /*0580*/  VIMNMX R6, PT, PT, R6, 0x46a00000, PT ;  /* 0x46a0000006067848 */ /* 0x000fe40003fe0100 */
[----:B------:R-:W-:-:S05]  /*0590*/  SEL R11, R12, 0x63400000, !P0 ;  /* 0x634000000c0b7807 */ /* 0x000fca0004000000 */
[----:B------:R-:W-:Y:S02]  /*05a0*/  IMAD.IADD R11, R6, 0x1, -R11 ;  /* 0x00000001060b7824 */ /* 0x000fe400078e0a0b */
[----:B------:R-:W-:Y:S02]  /*05b0*/  IMAD.MOV.U32 R6, RZ, RZ, RZ ;  /* 0x000000ffff067224 */ /* 0x000fe400078e00ff */
[----:B------:R-:W-:-:S06]  /*05c0*/  VIADD R7, R11, 0x7fe00000 ;  /* 0x7fe000000b077836 */ /* 0x000fcc0000000000 */
[----:B------:R-:W-:-:S10]  /*05d0*/  DMUL R12, R14, R6 ;  /* 0x000000060e0c7228 */ /* 0x000fd40000000000 */
[----:B------:R-:W-:-:S13]  /*05e0*/  FSETP.GTU.AND P0, PT, |R13|, 1.469367938527859385e-39, PT ;  /* 0x001000000d00780b */ /* 0x000fda0003f0c200 */
[----:B------:R-:W-:Y:S05]  /*05f0*/  @P0 BRA `(.L_x_8) ;  /* 0x0000000000940947 */ /* 0x000fea0003800000 */
[----:B------:R-:W-:Y:S01]  /*0600*/  DFMA R2, R14, -R2, R8 ;  /* 0x800000020e02722b */ /* 0x000fe20000000008 */
[----:B------:R-:W-:-:S09]  /*0610*/  IMAD.MOV.U32 R6, RZ, RZ, RZ ;  /* 0x000000ffff067224 */ /* 0x000fd200078e00ff */
[C---:B------:R-:W-:Y:S02]  /*0620*/  FSETP.NEU.AND P0, PT, R3.reuse, RZ, PT ;  /* 0x000000ff0300720b */ /* 0x040fe40003f0d000 */
[----:B------:R-:W-:-:S04]  /*0630*/  LOP3.LUT R5, R3, 0x80000000, R5, 0x48, !PT ;  /* 0x8000000003057812 */ /* 0x000fc800078e4805 */
[----:B------:R-:W-:-:S07]  /*0640*/  LOP3.LUT R7, R5, R7, RZ, 0xfc, !PT ;  /* 0x0000000705077212 */ /* 0x000fce00078efcff */
[----:B------:R-:W-:Y:S05]  /*0650*/  @!P0 BRA `(.L_x_8) ;  /* 0x00000000007c8947 */ /* 0x000fea0003800000 */
[----:B------:R-:W-:Y:S01]  /*0660*/  IMAD.MOV R3, RZ, RZ, -R11 ;  /* 0x000000ffff037224 */ /* 0x000fe200078e0a0b */
[----:B------:R-:W-:Y:S01]  /*0670*/  DMUL.RP R6, R14, R6 ;  /* 0x000000060e067228 */ /* 0x000fe20000008000 */
[----:B------:R-:W-:Y:S01]  /*0680*/  IMAD.MOV.U32 R2, RZ, RZ, RZ ;  /* 0x000000ffff027224 */ /* 0x000fe200078e00ff */
[----:B------:R-:W-:-:S05]  /*0690*/  IADD3 R11, PT, PT, -R11, -0x43300000, RZ ;  /* 0xbcd000000b0b7810 */ /* 0x000fca0007ffe1ff */
[----:B------:R-:W-:-:S03]  /*06a0*/  DFMA R2, R12, -R2, R14 ;  /* 0x800000020c02722b */ /* 0x000fc6000000000e */
[----:B------:R-:W-:-:S07]  /*06b0*/  LOP3.LUT R5, R7, R5, RZ, 0x3c, !PT ;  /* 0x0000000507057212 */ /* 0x000fce00078e3cff */
[----:B------:R-:W-:-:S04]  /*06c0*/  FSETP.NEU.AND P0, PT, |R3|, R11, PT ;  /* 0x0000000b0300720b */ /* 0x000fc80003f0d200 */
[----:B------:R-:W-:Y:S02]  /*06d0*/  FSEL R12, R6, R12, !P0 ;  /* 0x0000000c060c7208 */ /* 0x000fe40004000000 */
[----:B------:R-:W-:Y:S01]  /*06e0*/  FSEL R13, R5, R13, !P0 ;  /* 0x0000000d050d7208 */ /* 0x000fe20004000000 */
[----:B------:R-:W-:Y:S06]  /*06f0*/  BRA `(.L_x_8) ;  /* 0x0000000000547947 */ /* 0x000fec0003800000 */
.L_x_7:
[----:B------:R-:W-:-:S14]  /*0700*/  DSETP.NAN.AND P0, PT, R6, R6, PT ;  /* 0x000000060600722a */ /* 0x000fdc0003f08000 */
[----:B------:R-:W-:Y:S05]  /*0710*/  @P0 BRA `(.L_x_9) ;  /* 0x0000000000440947 */ /* 0x000fea0003800000 */
[----:B------:R-:W-:-:S14]  /*0720*/  DSETP.NAN.AND P0, PT, R4, R4, PT ;  /* 0x000000040400722a */ /* 0x000fdc0003f08000 */
[----:B------:R-:W-:Y:S05]  /*0730*/  @P0 BRA `(.L_x_10) ;  /* 0x0000000000300947 */ /* 0x000fea0003800000 */
[----:B------:R-:W-:Y:S01]  /*0740*/  ISETP.NE.AND P0, PT, R21, R20, PT ;  /* 0x000000141500720c */ /* 0x000fe20003f05270 */
[----:B------:R-:W-:Y:S02]  /*0750*/  IMAD.MOV.U32 R12, RZ, RZ, 0x0 ;  /* 0x00000000ff0c7424 */ /* 0x000fe400078e00ff */
[----:B------:R-:W-:-:S10]  /*0760*/  IMAD.MOV.U32 R13, RZ, RZ, -0x80000 ;  /* 0xfff80000ff0d7424 */ /* 0x000fd400078e00ff */
[----:B------:R-:W-:Y:S05]  /*0770*/  @!P0 BRA `(.L_x_8) ;  /* 0x0000000000348947 */ /* 0x000fea0003800000 */
[----:B------:R-:W-:Y:S02]  /*0780*/  ISETP.NE.AND P0, PT, R21, 0x7ff00000, PT ;  /* 0x7ff000001500780c */ /* 0x000fe40003f05270 */
[----:B------:R-:W-:Y:S02]  /*0790*/  LOP3.LUT R13, R7, 0x80000000, R5, 0x48, !PT ;  /* 0x80000000070d7812 */ /* 0x000fe400078e4805 */
[----:B------:R-:W-:-:S13]  /*07a0*/  ISETP.EQ.OR P0, PT, R20, RZ, !P0 ;  /* 0x000000ff1400720c */ /* 0x000fda0004702670 */
[----:B------:R-:W-:Y:S01]  /*07b0*/  @P0 LOP3.LUT R2, R13, 0x7ff00000, RZ, 0xfc, !PT ;  /* 0x7ff000000d020812 */ /* 0x000fe200078efcff */
[----:B------:R-:W-:Y:S02]  /*07c0*/  @!P0 IMAD.MOV.U32 R12, RZ, RZ, RZ ;  /* 0x000000ffff0c8224 */ /* 0x000fe400078e00ff */
[----:B------:R-:W-:Y:S02]  /*07d0*/  @P0 IMAD.MOV.U32 R12, RZ, RZ, RZ ;  /* 0x000000ffff0c0224 */ /* 0x000fe400078e00ff */
[----:B------:R-:W-:Y:S01]  /*07e0*/  @P0 IMAD.MOV.U32 R13, RZ, RZ, R2 ;  /* 0x000000ffff0d0224 */ /* 0x000fe200078e0002 */
[----:B------:R-:W-:Y:S06]  /*07f0*/  BRA `(.L_x_8) ;  /* 0x0000000000147947 */ /* 0x000fec0003800000 */
.L_x_10:
[----:B------:R-:W-:Y:S01]  /*0800*/  LOP3.LUT R13, R5, 0x80000, RZ, 0xfc, !PT ;  /* 0x00080000050d7812 */ /* 0x000fe200078efcff */
[----:B------:R-:W-:Y:S01]  /*0810*/  IMAD.MOV.U32 R12, RZ, RZ, R4 ;  /* 0x000000ffff0c7224 */ /* 0x000fe200078e0004 */
[----:B------:R-:W-:Y:S06]  /*0820*/  BRA `(.L_x_8) ;  /* 0x0000000000087947 */ /* 0x000fec0003800000 */
.L_x_9:
[----:B------:R-:W-:Y:S01]  /*0830*/  LOP3.LUT R13, R7, 0x80000, RZ, 0xfc, !PT ;  /* 0x00080000070d7812 */ /* 0x000fe200078efcff */
[----:B------:R-:W-:-:S07]  /*0840*/  IMAD.MOV.U32 R12, RZ, RZ, R6 ;  /* 0x000000ffff0c7224 */ /* 0x000fce00078e0006 */
.L_x_8:
[----:B------:R-:W-:Y:S05]  /*0850*/  BSYNC.RECONVERGENT B2 ;  /* 0x0000000000027941 */ /* 0x000fea0003800200 */
.L_x_6:
[----:B------:R-:W-:Y:S02]  /*0860*/  IMAD.MOV.U32 R11, RZ, RZ, 0x0 ;  /* 0x00000000ff0b7424 */ /* 0x000fe400078e00ff */
[----:B------:R-:W-:Y:S02]  /*0870*/  IMAD.MOV.U32 R2, RZ, RZ, R12 ;  /* 0x000000ffff027224 */ /* 0x000fe400078e000c */
[----:B------:R-:W-:Y:S01]  /*0880*/  IMAD.MOV.U32 R3, RZ, RZ, R13 ;  /* 0x000000ffff037224 */ /* 0x000fe200078e000d */
[----:B------:R-:W-:Y:S06]  /*0890*/  RET.REL.NODEC R10 `(_Z16update_centroidsPdPKdPKidi) ;  /* 0xfffffff40ad87950 */ /* 0x000fec0003c3ffff */
.L_x_11:
        /* <DEDUP_REMOVED lines=14> */
.L_x_20:


//--------------------- .text._Z18update_sums_countsPKdPKiPdPii --------------------------
	.section	.text._Z18update_sums_countsPKdPKiPdPii,"ax",@progbits
	.align	128
        .global         _Z18update_sums_countsPKdPKiPdPii
        .type           _Z18update_sums_countsPKdPKiPdPii,@function
        .size           _Z18update_sums_countsPKdPKiPdPii,(.L_x_23 - _Z18update_sums_countsPKdPKiPdPii)
        .other          _Z18update_sums_countsPKdPKiPdPii,@"STO_CUDA_ENTRY STV_DEFAULT"
_Z18update_sums_countsPKdPKiPdPii:
.text._Z18update_sums_countsPKdPKiPdPii:
        /* <DEDUP_REMOVED lines=9> */
[----:B------:R-:W1:Y:S07]  /*0090*/  LDCU.64 UR4, c[0x0][0x358] ;  /* 0x00006b00ff0477ac */ /* 0x000e6e0008000a00 */
[----:B------:R-:W2:Y:S08]  /*00a0*/  LDC.64 R6, c[0x0][0x380] ;  /* 0x0000e000ff067b82 */ /* 0x000eb00000000a00 */
[----:B------:R-:W3:Y:S01]  /*00b0*/  LDC.64 R8, c[0x0][0x398] ;  /* 0x0000e600ff087b82 */ /* 0x000ee20000000a00 */
[----:B0-----:R-:W-:-:S06]  /*00c0*/  IMAD.WIDE R2, R5, 0x4, R2 ;  /* 0x0000000405027825 */ /* 0x001fcc00078e0202 */
[----:B-1----:R-:W4:Y:S01]  /*00d0*/  LDG.E R3, desc[UR4][R2.64] ;  /* 0x0000000402037981 */ /* 0x002f22000c1e1900 */
[----:B--2---:R-:W-:Y:S02]  /*00e0*/  IMAD.WIDE R6, R5, 0x8, R6 ;  /* 0x0000000805067825 */ /* 0x004fe400078e0206 */
[----:B------:R-:W4:Y:S04]  /*00f0*/  LDC.64 R4, c[0x0][0x390] ;  /* 0x0000e400ff047b82 */ /* 0x000f280000000a00 */
[----:B------:R-:W2:Y:S01]  /*0100*/  LDG.E.64 R6, desc[UR4][R6.64] ;  /* 0x0000000406067981 */ /* 0x000ea2000c1e1b00 */
[----:B------:R-:W-:Y:S02]  /*0110*/  HFMA2 R11, -RZ, RZ, 0, 5.9604644775390625e-08 ;  /* 0x00000001ff0b7431 */ /* 0x000fe400000001ff */
[----:B----4-:R-:W-:-:S04]  /*0120*/  IMAD.WIDE R4, R3, 0x8, R4 ;  /* 0x0000000803047825 */ /* 0x010fc800078e0204 */
[----:B---3--:R-:W-:Y:S01]  /*0130*/  IMAD.WIDE R8, R3, 0x4, R8 ;  /* 0x0000000403087825 */ /* 0x008fe200078e0208 */
[----:B--2---:R-:W-:Y:S04]  /*0140*/  REDG.E.ADD.F64.RN.STRONG.GPU desc[UR4][R4.64], R6 ;  /* 0x00000006040079a6 */ /* 0x004fe8000c12ff04 */
[----:B------:R-:W-:Y:S01]  /*0150*/  REDG.E.ADD.STRONG.GPU desc[UR4][R8.64], R11 ;  /* 0x0000000b0800798e */ /* 0x000fe2000c12e104 */
[----:B------:R-:W-:Y:S05]  /*0160*/  EXIT ;  /* 0x000000000000794d */ /* 0x000fea0003800000 */
.L_x_12:
        /* <DEDUP_REMOVED lines=9> */
.L_x_23:


//--------------------- .text._Z23assignment_step_1d_cudaPKdS0_PiPdii --------------------------
	.section	.text._Z23assignment_step_1d_cudaPKdS0_PiPdii,"ax",@progbits
	.align	128
        .global         _Z23assignment_step_1d_cudaPKdS0_PiPdii
        .type           _Z23assignment_step_1d_cudaPKdS0_PiPdii,@function
        .size           _Z23assignment_step_1d_cudaPKdS0_PiPdii,(.L_x_24 - _Z23assignment_step_1d_cudaPKdS0_PiPdii)
        .other          _Z23assignment_step_1d_cudaPKdS0_PiPdii,@"STO_CUDA_ENTRY STV_DEFAULT"
_Z23assignment_step_1d_cudaPKdS0_PiPdii:
.text._Z23assignment_step_1d_cudaPKdS0_PiPdii:
        /* <DEDUP_REMOVED lines=8> */
[----:B------:R-:W0:Y:S01]  /*0080*/  LDCU UR6, c[0x0][0x3a4] ;  /* 0x00007480ff0677ac */ /* 0x000e220008000800 */
[----:B------:R-:W-:Y:S02]  /*0090*/  IMAD.MOV.U32 R2, RZ, RZ, RZ ;  /* 0x000000ffff027224 */ /* 0x000fe400078e00ff */
[----:B------:R-:W-:Y:S01]  /*00a0*/  IMAD.MOV.U32 R12, RZ, RZ, -0x77ff8a64 ;  /* 0x8800759cff0c7424 */ /* 0x000fe200078e00ff */
[----:B------:R-:W1:Y:S01]  /*00b0*/  LDCU.64 UR10, c[0x0][0x358] ;  /* 0x00006b00ff0a77ac */ /* 0x000e620008000a00 */
[----:B------:R-:W-:Y:S01]  /*00c0*/  IMAD.MOV.U32 R13, RZ, RZ, 0x7e37e43c ;  /* 0x7e37e43cff0d7424 */ /* 0x000fe200078e00ff */
[----:B0-----:R-:W-:-:S09]  /*00d0*/  UISETP.GE.AND UP0, UPT, UR6, 0x1, UPT ;  /* 0x000000010600788c */ /* 0x001fd2000bf06270 */
[----:B-1----:R-:W-:Y:S05]  /*00e0*/  BRA.U !UP0, `(.L_x_13) ;  /* 0x0000001108047547 */ /* 0x002fea000b800000 */
[----:B------:R-:W0:Y:S02]  /*00f0*/  LDC.64 R6, c[0x0][0x380] ;  /* 0x0000e000ff067b82 */ /* 0x000e240000000a00 */
[----:B0-----:R-:W-:-:S06]  /*0100*/  IMAD.WIDE R6, R0, 0x8, R6 ;  /* 0x0000000800067825 */ /* 0x001fcc00078e0206 */
[----:B------:R-:W5:Y:S01]  /*0110*/  LDG.E.64 R6, desc[UR10][R6.64] ;  /* 0x0000000a06067981 */ /* 0x000f62000c1e1b00 */
[----:B------:R-:W-:Y:S01]  /*0120*/  UISETP.GE.U32.AND UP1, UPT, UR6, 0x10, UPT ;  /* 0x000000100600788c */ /* 0x000fe2000bf26070 */
[----:B------:R-:W-:Y:S01]  /*0130*/  CS2R R2, SRZ ;  /* 0x0000000000027805 */ /* 0x000fe2000001ff00 */
[----:B------:R-:W-:Y:S01]  /*0140*/  ULOP3.LUT UR7, UR6, 0xf, URZ, 0xc0, !UPT ;  /* 0x0000000f06077892 */ /* 0x000fe2000f8ec0ff */
[----:B------:R-:W-:Y:S02]  /*0150*/  IMAD.MOV.U32 R12, RZ, RZ, -0x77ff8a64 ;  /* 0x8800759cff0c7424 */ /* 0x000fe400078e00ff */
[----:B------:R-:W-:Y:S01]  /*0160*/  IMAD.MOV.U32 R13, RZ, RZ, 0x7e37e43c ;  /* 0x7e37e43cff0d7424 */ /* 0x000fe200078e00ff */
[----:B------:R-:W-:-:S03]  /*0170*/  UISETP.NE.AND UP0, UPT, UR7, URZ, UPT ;  /* 0x000000ff0700728c */ /* 0x000fc6000bf05270 */
[----:B------:R-:W-:Y:S08]  /*0180*/  BRA.U !UP1, `(.L_x_14) ;  /* 0x0000000909007547 */ /* 0x000ff0000b800000 */
[----:B------:R-:W0:Y:S01]  /*0190*/  LDCU.64 UR4, c[0x0][0x388] ;  /* 0x00007100ff0477ac */ /* 0x000e220008000a00 */
[----:B------:R-:W-:Y:S02]  /*01a0*/  IMAD.MOV.U32 R26, RZ, RZ, RZ ;  /* 0x000000ffff1a7224 */ /* 0x000fe400078e00ff */
[----:B------:R-:W-:Y:S01]  /*01b0*/  IMAD.MOV.U32 R2, RZ, RZ, RZ ;  /* 0x000000ffff027224 */ /* 0x000fe200078e00ff */
[----:B------:R-:W-:Y:S01]  /*01c0*/  ULOP3.LUT UR8, UR6, 0x7ffffff0, URZ, 0xc0, !UPT ;  /* 0x7ffffff006087892 */ /* 0x000fe2000f8ec0ff */
[----:B------:R-:W-:Y:S02]  /*01d0*/  IMAD.MOV.U32 R12, RZ, RZ, -0x77ff8a64 ;  /* 0x8800759cff0c7424 */ /* 0x000fe400078e00ff */
[----:B------:R-:W-:-:S03]  /*01e0*/  IMAD.MOV.U32 R13, RZ, RZ, 0x7e37e43c ;  /* 0x7e37e43cff0d7424 */ /* 0x000fc600078e00ff */
[----:B------:R-:W-:Y:S01]  /*01f0*/  IMAD.U32 R3, RZ, RZ, UR8 ;  /* 0x00000008ff037e24 */ /* 0x000fe2000f8e00ff */
[----:B0-----:R-:W-:-:S04]  /*0200*/  UIADD3 UR4, UP1, UPT, UR4, 0x40, URZ ;  /* 0x0000004004047890 */ /* 0x001fc8000ff3e0ff */
[----:B------:R-:W-:Y:S02]  /*0210*/  UIADD3.X UR5, UPT, UPT, URZ, UR5, URZ, UP1, !UPT ;  /* 0x00000005ff057290 */ /* 0x000fe40008ffe4ff */
[----:B------:R-:W-:-:S04]  /*0220*/  IMAD.U32 R4, RZ, RZ, UR4 ;  /* 0x00000004ff047e24 */ /* 0x000fc8000f8e00ff */
[----:B------:R-:W-:-:S07]  /*0230*/  IMAD.U32 R5, RZ, RZ, UR5 ;  /* 0x00000005ff057e24 */ /* 0x000fce000f8e00ff */
.L_x_15:
[----:B------:R-:W2:Y:S04]  /*0240*/  LDG.E.64 R8, desc[UR10][R4.64+-0x40] ;  /* 0xffffc00a04087981 */ /* 0x000ea8000c1e1b00 */
[----:B------:R-:W3:Y:S04]  /*0250*/  LDG.E.64 R22, desc[UR10][R4.64+-0x38] ;  /* 0xffffc80a04167981 */ /* 0x000ee8000c1e1b00 */
[----:B------:R-:W4:Y:S04]  /*0260*/  LDG.E.64 R20, desc[UR10][R4.64+-0x30] ;  /* 0xffffd00a04147981 */ /* 0x000f28000c1e1b00 */
[----:B------:R-:W4:Y:S04]  /*0270*/  LDG.E.64 R10, desc[UR10][R4.64+-0x28] ;  /* 0xffffd80a040a7981 */ /* 0x000f28000c1e1b00 */
[----:B------:R-:W4:Y:S04]  /*0280*/  LDG.E.64 R16, desc[UR10][R4.64+-0x20] ;  /* 0xffffe00a04107981 */ /* 0x000f28000c1e1b00 */
[----:B------:R-:W4:Y:S01]  /*0290*/  LDG.E.64 R14, desc[UR10][R4.64+-0x18] ;  /* 0xffffe80a040e7981 */ /* 0x000f22000c1e1b00 */
[----:B--2--5:R-:W-:-:S03]  /*02a0*/  DADD R18, R6, -R8 ;  /* 0x0000000006127229 */ /* 0x024fc60000000808 */
[----:B------:R-:W2:Y:S05]  /*02b0*/  LDG.E.64 R8, desc[UR10][R4.64+-0x10] ;  /* 0xfffff00a04087981 */ /* 0x000eaa000c1e1b00 */
[----:B------:R-:W-:-:S08]  /*02c0*/  DMUL R18, R18, R18 ;  /* 0x0000001212127228 */ /* 0x000fd00000000000 */
[----:B------:R-:W-:-:S06]  /*02d0*/  DSETP.GEU.AND P3, PT, R18, R12, PT ;  /* 0x0000000c1200722a */ /* 0x000fcc0003f6e000 */
[----:B------:R-:W-:Y:S02]  /*02e0*/  FSEL R18, R18, R12, !P3 ;  /* 0x0000000c12127208 */ /* 0x000fe40005800000 */
[----:B------:R-:W-:Y:S02]  /*02f0*/  FSEL R19, R19, R13, !P3 ;  /* 0x0000000d13137208 */ /* 0x000fe40005800000 */
[----:B------:R-:W2:Y:S01]  /*0300*/  LDG.E.64 R12, desc[UR10][R4.64+-0x8] ;  /* 0xfffff80a040c7981 */ /* 0x000ea2000c1e1b00 */
[C---:B---3--:R-:W-:Y:S02]  /*0310*/  DADD R22, R6.reuse, -R22 ;  /* 0x0000000006167229 */ /* 0x048fe40000000816 */
[----:B----4-:R-:W-:-:S06]  /*0320*/  DADD R20, R6, -R20 ;  /* 0x0000000006147229 */ /* 0x010fcc0000000814 */
[----:B------:R-:W-:Y:S02]  /*0330*/  DMUL R24, R22, R22 ;  /* 0x0000001616187228 */ /* 0x000fe40000000000 */
[----:B------:R-:W-:Y:S01]  /*0340*/  DMUL R20, R20, R20 ;  /* 0x0000001414147228 */ /* 0x000fe20000000000 */
[----:B------:R-:W3:Y:S05]  /*0350*/  LDG.E.64 R22, desc[UR10][R4.64] ;  /* 0x0000000a04167981 */ /* 0x000eea000c1e1b00 */
[----:B------:R-:W-:Y:S02]  /*0360*/  DSETP.GEU.AND P4, PT, R24, R18, PT ;  /* 0x000000121800722a */ /* 0x000fe40003f8e000 */
[----:B------:R-:W-:-:S04]  /*0370*/  DADD R10, R6, -R10 ;  /* 0x00000000060a7229 */ /* 0x000fc8000000080a */
[----:B------:R-:W-:Y:S02]  /*0380*/  FSEL R18, R24, R18, !P4 ;  /* 0x0000001218127208 */ /* 0x000fe40006000000 */
[----:B------:R-:W-:Y:S02]  /*0390*/  FSEL R19, R25, R19, !P4 ;  /* 0x0000001319137208 */ /* 0x000fe40006000000 */
[----:B------:R-:W-:Y:S01]  /*03a0*/  DMUL R10, R10, R10 ;  /* 0x0000000a0a0a7228 */ /* 0x000fe20000000000 */
[----:B------:R-:W4:Y:S03]  /*03b0*/  LDG.E.64 R24, desc[UR10][R4.64+0x8] ;  /* 0x0000080a04187981 */ /* 0x000f26000c1e1b00 */
[----:B------:R-:W-:-:S06]  /*03c0*/  DSETP.GEU.AND P5, PT, R20, R18, PT ;  /* 0x000000121400722a */ /* 0x000fcc0003fae000 */
[----:B------:R-:W-:Y:S02]  /*03d0*/  FSEL R18, R20, R18, !P5 ;  /* 0x0000001214127208 */ /* 0x000fe40006800000 */
[----:B------:R-:W-:Y:S01]  /*03e0*/  FSEL R19, R21, R19, !P5 ;  /* 0x0000001315137208 */ /* 0x000fe20006800000 */
[----:B------:R-:W-:Y:S01]  /*03f0*/  DADD R16, R6, -R16 ;  /* 0x0000000006107229 */ /* 0x000fe20000000810 */
[----:B------:R-:W4:Y:S04]  /*0400*/  LDG.E.64 R20, desc[UR10][R4.64+0x18] ;  /* 0x0000180a04147981 */ /* 0x000f28000c1e1b00 */
[----:B------:R-:W-:-:S06]  /*0410*/  DSETP.GEU.AND P6, PT, R10, R18, PT ;  /* 0x000000120a00722a */ /* 0x000fcc0003fce000 */
[----:B------:R-:W-:Y:S02]  /*0420*/  FSEL R18, R10, R18, !P6 ;  /* 0x000000120a127208 */ /* 0x000fe40007000000 */
[----:B------:R-:W-:Y:S02]  /*0430*/  FSEL R19, R11, R19, !P6 ;  /* 0x000000130b137208 */ /* 0x000fe40007000000 */
[----:B------:R-:W4:Y:S01]  /*0440*/  LDG.E.64 R10, desc[UR10][R4.64+0x10] ;  /* 0x0000100a040a7981 */ /* 0x000f22000c1e1b00 */
[----:B------:R-:W-:Y:S02]  /*0450*/  DMUL R16, R16, R16 ;  /* 0x0000001010107228 */ /* 0x000fe40000000000 */
[----:B------:R-:W-:-:S06]  /*0460*/  DADD R14, R6, -R14 ;  /* 0x00000000060e7229 */ /* 0x000fcc000000080e */
[----:B------:R-:W-:Y:S02]  /*0470*/  DSETP.GEU.AND P0, PT, R16, R18, PT ;  /* 0x000000121000722a */ /* 0x000fe40003f0e000 */
[----:B------:R-:W-:-:S04]  /*0480*/  DMUL R14, R14, R14 ;  /* 0x0000000e0e0e7228 */ /* 0x000fc80000000000 */
[----:B------:R-:W-:Y:S02]  /*0490*/  FSEL R16, R16, R18, !P0 ;  /* 0x0000001210107208 */ /* 0x000fe40004000000 */
[----:B------:R-:W-:Y:S02]  /*04a0*/  FSEL R17, R17, R19, !P0 ;  /* 0x0000001311117208 */ /* 0x000fe40004000000 */
[----:B------:R-:W4:Y:S04]  /*04b0*/  LDG.E.64 R18, desc[UR10][R4.64+0x20] ;  /* 0x0000200a04127981 */ /* 0x000f28000c1e1b00 */
[----:B------:R-:W-:-:S06]  /*04c0*/  DSETP.GEU.AND P1, PT, R14, R16, PT ;  /* 0x000000100e00722a */ /* 0x000fcc0003f2e000 */
[----:B------:R-:W-:Y:S02]  /*04d0*/  FSEL R14, R14, R16, !P1 ;  /* 0x000000100e0e7208 */ /* 0x000fe40004800000 */
[----:B------:R-:W-:Y:S02]  /*04e0*/  FSEL R15, R15, R17, !P1 ;  /* 0x000000110f0f7208 */ /* 0x000fe40004800000 */
[----:B------:R-:W4:Y:S01]  /*04f0*/  LDG.E.64 R16, desc[UR10][R4.64+0x28] ;  /* 0x0000280a04107981 */ /* 0x000f22000c1e1b00 */
[----:B------:R-:W-:Y:S01]  /*0500*/  SEL R2, R26, R2, !P3 ;  /* 0x000000021a027207 */ /* 0x000fe20005800000 */
[----:B--2---:R-:W-:-:S08]  /*0510*/  DADD R8, R6, -R8 ;  /* 0x0000000006087229 */ /* 0x004fd00000000808 */
[----:B------:R-:W-:-:S08]  /*0520*/  DMUL R8, R8, R8 ;  /* 0x0000000808087228 */ /* 0x000fd00000000000 */
[----:B------:R-:W-:Y:S02]  /*0530*/  DSETP.GEU.AND P2, PT, R8, R14, PT ;  /* 0x0000000e0800722a */ /* 0x000fe40003f4e000 */
[----:B------:R-:W-:-:S04]  /*0540*/  DADD R12, R6, -R12 ;  /* 0x00000000060c7229 */ /* 0x000fc8000000080c */
[----:B------:R-:W-:Y:S02]  /*0550*/  FSEL R8, R8, R14, !P2 ;  /* 0x0000000e08087208 */ /* 0x000fe40005000000 */
[----:B------:R-:W-:Y:S02]  /*0560*/  FSEL R9, R9, R15, !P2 ;  /* 0x0000000f09097208 */ /* 0x000fe40005000000 */
[----:B------:R-:W2:Y:S01]  /*0570*/  LDG.E.64 R14, desc[UR10][R4.64+0x30] ;  /* 0x0000300a040e7981 */ /* 0x000ea2000c1e1b00 */
[----:B------:R-:W-:-:S08]  /*0580*/  DMUL R12, R12, R12 ;  /* 0x0000000c0c0c7228 */ /* 0x000fd00000000000 */
[----:B------:R-:W-:-:S06]  /*0590*/  DSETP.GEU.AND P3, PT, R12, R8, PT ;  /* 0x000000080c00722a */ /* 0x000fcc0003f6e000 */
[----:B------:R-:W-:Y:S02]  /*05a0*/  FSEL R8, R12, R8, !P3 ;  /* 0x000000080c087208 */ /* 0x000fe40005800000 */
[----:B------:R-:W-:Y:S02]  /*05b0*/  FSEL R9, R13, R9, !P3 ;  /* 0x000000090d097208 */ /* 0x000fe40005800000 */
[----:B------:R0:W2:Y:S01]  /*05c0*/  LDG.E.64 R12, desc[UR10][R4.64+0x38] ;  /* 0x0000380a040c7981 */ /* 0x0000a2000c1e1b00 */
[C---:B---3--:R-:W-:Y:S02]  /*05d0*/  DADD R22, R6.reuse, -R22 ;  /* 0x0000000006167229 */ /* 0x048fe40000000816 */
[----:B----4-:R-:W-:-:S06]  /*05e0*/  DADD R24, R6, -R24 ;  /* 0x0000000006187229 */ /* 0x010fcc0000000818 */
[----:B------:R-:W-:Y:S01]  /*05f0*/  DMUL R22, R22, R22 ;  /* 0x0000001616167228 */ /* 0x000fe20000000000 */
[----:B------:R-:W-:Y:S01]  /*0600*/  @!P4 VIADD R2, R26, 0x1 ;  /* 0x000000011a02c836 */ /* 0x000fe20000000000 */
[----:B------:R-:W-:-:S06]  /*0610*/  DMUL R24, R24, R24 ;  /* 0x0000001818187228 */ /* 0x000fcc0000000000 */
[----:B------:R-:W-:Y:S01]  /*0620*/  DSETP.GEU.AND P4, PT, R22, R8, PT ;  /* 0x000000081600722a */ /* 0x000fe20003f8e000 */
[----:B------:R-:W-:-:S05]  /*0630*/  @!P5 VIADD R2, R26, 0x2 ;  /* 0x000000021a02d836 */ /* 0x000fca0000000000 */
[----:B------:R-:W-:Y:S02]  /*0640*/  FSEL R8, R22, R8, !P4 ;  /* 0x0000000816087208 */ /* 0x000fe40006000000 */
[----:B------:R-:W-:Y:S01]  /*0650*/  FSEL R9, R23, R9, !P4 ;  /* 0x0000000917097208 */ /* 0x000fe20006000000 */
[----:B------:R-:W-:-:S05]  /*0660*/  DADD R10, R6, -R10 ;  /* 0x00000000060a7229 */ /* 0x000fca000000080a */
[----:B------:R-:W-:Y:S02]  /*0670*/  DSETP.GEU.AND P5, PT, R24, R8, PT ;  /* 0x000000081800722a */ /* 0x000fe40003fae000 */
[----:B------:R-:W-:Y:S02]  /*0680*/  DADD R20, R6, -R20 ;  /* 0x0000000006147229 */ /* 0x000fe40000000814 */
[----:B------:R-:W-:Y:S02]  /*0690*/  DMUL R10, R10, R10 ;  /* 0x0000000a0a0a7228 */ /* 0x000fe40000000000 */
[----:B------:R-:W-:Y:S02]  /*06a0*/  FSEL R8, R24, R8, !P5 ;  /* 0x0000000818087208 */ /* 0x000fe40006800000 */
[----:B------:R-:W-:Y:S01]  /*06b0*/  FSEL R9, R25, R9, !P5 ;  /* 0x0000000919097208 */ /* 0x000fe20006800000 */
[----:B------:R-:W-:Y:S01]  /*06c0*/  @!P6 VIADD R2, R26, 0x3 ;  /* 0x000000031a02e836 */ /* 0x000fe20000000000 */
[----:B------:R-:W-:-:S04]  /*06d0*/  DMUL R20, R20, R20 ;  /* 0x0000001414147228 */ /* 0x000fc80000000000 */
[----:B------:R-:W-:Y:S02]  /*06e0*/  DSETP.GEU.AND P6, PT, R10, R8, PT ;  /* 0x000000080a00722a */ /* 0x000fe40003fce000 */
[----:B------:R-:W-:-:S04]  /*06f0*/  DADD R18, R6, -R18 ;  /* 0x0000000006127229 */ /* 0x000fc80000000812 */
        /* <DEDUP_REMOVED lines=10> */
[----:B------:R-:W-:Y:S01]  /*07a0*/  DSETP.GEU.AND P1, PT, R8, R10, PT ;  /* 0x0000000a0800722a */ /* 0x000fe20003f2e000 */
[----:B------:R-:W-:-:S05]  /*07b0*/  @!P2 VIADD R2, R26, 0x6 ;  /* 0x000000061a02a836 */ /* 0x000fca0000000000 */
[----:B------:R-:W-:Y:S02]  /*07c0*/  FSEL R8, R8, R10, !P1 ;  /* 0x0000000a08087208 */ /* 0x000fe40004800000 */
[----:B------:R-:W-:-:S06]  /*07d0*/  FSEL R9, R9, R11, !P1 ;  /* 0x0000000b09097208 */ /* 0x000fcc0004800000 */
[----:B------:R-:W-:Y:S01]  /*07e0*/  DSETP.GEU.AND P2, PT, R16, R8, PT ;  /* 0x000000081000722a */ /* 0x000fe20003f4e000 */
[----:B------:R-:W-:-:S05]  /*07f0*/  @!P3 VIADD R2, R26, 0x7 ;  /* 0x000000071a02b836 */ /* 0x000fca0000000000 */
[----:B------:R-:W-:Y:S02]  /*0800*/  FSEL R8, R16, R8, !P2 ;  /* 0x0000000810087208 */ /* 0x000fe40005000000 */
[----:B------:R-:W-:Y:S01]  /*0810*/  FSEL R9, R17, R9, !P2 ;  /* 0x0000000911097208 */ /* 0x000fe20005000000 */
[C---:B------:R-:W-:Y:S02]  /*0820*/  @!P4 VIADD R2, R26.reuse, 0x8 ;  /* 0x000000081a02c836 */ /* 0x040fe40000000000 */
[C---:B------:R-:W-:Y:S02]  /*0830*/  @!P5 VIADD R2, R26.reuse, 0x9 ;  /* 0x000000091a02d836 */ /* 0x040fe40000000000 */
[C---:B------:R-:W-:Y:S02]  /*0840*/  @!P6 VIADD R2, R26.reuse, 0xa ;  /* 0x0000000a1a02e836 */ /* 0x040fe40000000000 */
[C---:B------:R-:W-:Y:S02]  /*0850*/  @!P0 VIADD R2, R26.reuse, 0xb ;  /* 0x0000000b1a028836 */ /* 0x040fe40000000000 */
[----:B------:R-:W-:-:S02]  /*0860*/  @!P1 VIADD R2, R26, 0xc ;  /* 0x0000000c1a029836 */ /* 0x000fc40000000000 */
[----:B------:R-:W-:Y:S01]  /*0870*/  @!P2 VIADD R2, R26, 0xd ;  /* 0x0000000d1a02a836 */ /* 0x000fe20000000000 */
[----:B0-----:R-:W-:-:S05]  /*0880*/  IADD3 R4, P2, PT, R4, 0x80, RZ ;  /* 0x0000008004047810 */ /* 0x001fca0007f5e0ff */
[----:B------:R-:W-:Y:S01]  /*0890*/  IMAD.X R5, RZ, RZ, R5, P2 ;  /* 0x000000ffff057224 */ /* 0x000fe200010e0605 */
[----:B--2---:R-:W-:-:S08]  /*08a0*/  DADD R14, R6, -R14 ;  /* 0x00000000060e7229 */ /* 0x004fd0000000080e */
[----:B------:R-:W-:-:S08]  /*08b0*/  DMUL R14, R14, R14 ;  /* 0x0000000e0e0e7228 */ /* 0x000fd00000000000 */
[----:B------:R-:W-:Y:S02]  /*08c0*/  DSETP.GEU.AND P3, PT, R14, R8, PT ;  /* 0x000000080e00722a */ /* 0x000fe40003f6e000 */
[----:B------:R-:W-:-:S04]  /*08d0*/  DADD R12, R6, -R12 ;  /* 0x00000000060c7229 */ /* 0x000fc8000000080c */
[----:B------:R-:W-:Y:S02]  /*08e0*/  FSEL R8, R14, R8, !P3 ;  /* 0x000000080e087208 */ /* 0x000fe40005800000 */
[----:B------:R-:W-:Y:S02]  /*08f0*/  FSEL R9, R15, R9, !P3 ;  /* 0x000000090f097208 */ /* 0x000fe40005800000 */
[----:B------:R-:W-:-:S08]  /*0900*/  DMUL R12, R12, R12 ;  /* 0x0000000c0c0c7228 */ /* 0x000fd00000000000 */
[----:B------:R-:W-:Y:S01]  /*0910*/  DSETP.GEU.AND P0, PT, R12, R8, PT ;  /* 0x000000080c00722a */ /* 0x000fe20003f0e000 */
[----:B------:R-:W-:-:S13]  /*0920*/  @!P3 VIADD R2, R26, 0xe ;  /* 0x0000000e1a02b836 */ /* 0x000fda0000000000 */
[C---:B------:R-:W-:Y:S02]  /*0930*/  @!P0 VIADD R2, R26.reuse, 0xf ;  /* 0x0000000f1a028836 */ /* 0x040fe40000000000 */
[----:B------:R-:W-:-:S05]  /*0940*/  VIADD R26, R26, 0x10 ;  /* 0x000000101a1a7836 */ /* 0x000fca0000000000 */
[----:B------:R-:W-:Y:S02]  /*0950*/  ISETP.NE.AND P1, PT, R26, R3, PT ;  /* 0x000000031a00720c */ /* 0x000fe40003f25270 */
[----:B------:R-:W-:Y:S02]  /*0960*/  FSEL R12, R12, R8, !P0 ;  /* 0x000000080c0c7208 */ /* 0x000fe40004000000 */
[----:B------:R-:W-:-:S09]  /*0970*/  FSEL R13, R13, R9, !P0 ;  /* 0x000000090d0d7208 */ /* 0x000fd20004000000 */
[----:B------:R-:W-:Y:S05]  /*0980*/  @P1 BRA `(.L_x_15) ;  /* 0xfffffff8002c1947 */ /* 0x000fea000383ffff */
.L_x_14:
[----:B------:R-:W-:Y:S05]  /*0990*/  BRA.U !UP0, `(.L_x_13) ;  /* 0x0000000508d87547 */ /* 0x000fea000b800000 */
[----:B------:R-:W-:Y:S02]  /*09a0*/  UISETP.GE.U32.AND UP0, UPT, UR7, 0x8, UPT ;  /* 0x000000080700788c */ /* 0x000fe4000bf06070 */
[----:B------:R-:W-:-:S04]  /*09b0*/  ULOP3.LUT UR5, UR6, 0x7, URZ, 0xc0, !UPT ;  /* 0x0000000706057892 */ /* 0x000fc8000f8ec0ff */
[----:B------:R-:W-:-:S03]  /*09c0*/  UISETP.NE.AND UP1, UPT, UR5, URZ, UPT ;  /* 0x000000ff0500728c */ /* 0x000fc6000bf25270 */
[----:B------:R-:W-:Y:S08]  /*09d0*/  BRA.U !UP0, `(.L_x_16) ;  /* 0x0000000108ec7547 */ /* 0x000ff0000b800000 */
[----:B------:R-:W0:Y:S02]  /*09e0*/  LDC.64 R24, c[0x0][0x388] ;  /* 0x0000e200ff187b82 */ /* 0x000e240000000a00 */
[----:B0-----:R-:W-:-:S05]  /*09f0*/  IMAD.WIDE.U32 R24, R3, 0x8, R24 ;  /* 0x0000000803187825 */ /* 0x001fca00078e0018 */
[----:B------:R-:W2:Y:S04]  /*0a00*/  LDG.E.64 R22, desc[UR10][R24.64] ;  /* 0x0000000a18167981 */ /* 0x000ea8000c1e1b00 */
[----:B------:R-:W3:Y:S04]  /*0a10*/  LDG.E.64 R20, desc[UR10][R24.64+0x8] ;  /* 0x0000080a18147981 */ /* 0x000ee8000c1e1b00 */
[----:B------:R-:W4:Y:S04]  /*0a20*/  LDG.E.64 R18, desc[UR10][R24.64+0x10] ;  /* 0x0000100a18127981 */ /* 0x000f28000c1e1b00 */
[----:B------:R-:W4:Y:S04]  /*0a30*/  LDG.E.64 R16, desc[UR10][R24.64+0x18] ;  /* 0x0000180a18107981 */ /* 0x000f28000c1e1b00 */
[----:B------:R-:W4:Y:S04]  /*0a40*/  LDG.E.64 R14, desc[UR10][R24.64+0x20] ;  /* 0x0000200a180e7981 */ /* 0x000f28000c1e1b00 */
[----:B------:R-:W4:Y:S04]  /*0a50*/  LDG.E.64 R10, desc[UR10][R24.64+0x28] ;  /* 0x0000280a180a7981 */ /* 0x000f28000c1e1b00 */
[----:B------:R-:W4:Y:S04]  /*0a60*/  LDG.E.64 R8, desc[UR10][R24.64+0x30] ;  /* 0x0000300a18087981 */ /* 0x000f28000c1e1b00 */
[----:B------:R-:W4:Y:S01]  /*0a70*/  LDG.E.64 R4, desc[UR10][R24.64+0x38] ;  /* 0x0000380a18047981 */ /* 0x000f22000c1e1b00 */
[----:B--2--5:R-:W-:-:S02]  /*0a80*/  DADD R22, R6, -R22 ;  /* 0x0000000006167229 */ /* 0x024fc40000000816 */
[----:B---3--:R-:W-:-:S06]  /*0a90*/  DADD R20, R6, -R20 ;  /* 0x0000000006147229 */ /* 0x008fcc0000000814 */
[----:B------:R-:W-:Y:S02]  /*0aa0*/  DMUL R22, R22, R22 ;  /* 0x0000001616167228 */ /* 0x000fe40000000000 */
[----:B----4-:R-:W-:Y:S02]  /*0ab0*/  DADD R18, R6, -R18 ;  /* 0x0000000006127229 */ /* 0x010fe40000000812 */
[----:B------:R-:W-:Y:S02]  /*0ac0*/  DMUL R20, R20, R20 ;  /* 0x0000001414147228 */ /* 0x000fe40000000000 */
[----:B------:R-:W-:Y:S02]  /*0ad0*/  DADD R16, R6, -R16 ;  /* 0x0000000006107229 */ /* 0x000fe40000000810 */
[----:B------:R-:W-:Y:S02]  /*0ae0*/  DSETP.GEU.AND P2, PT, R22, R12, PT ;  /* 0x0000000c1600722a */ /* 0x000fe40003f4e000 */
[----:B------:R-:W-:-:S02]  /*0af0*/  DADD R14, R6, -R14 ;  /* 0x00000000060e7229 */ /* 0x000fc4000000080e */
[----:B------:R-:W-:Y:S02]  /*0b00*/  DADD R10, R6, -R10 ;  /* 0x00000000060a7229 */ /* 0x000fe4000000080a */
[----:B------:R-:W-:Y:S01]  /*0b10*/  FSEL R22, R22, R12, !P2 ;  /* 0x0000000c16167208 */ /* 0x000fe20005000000 */
[----:B------:R-:W-:Y:S01]  /*0b20*/  DMUL R16, R16, R16 ;  /* 0x0000001010107228 */ /* 0x000fe20000000000 */
[----:B------:R-:W-:Y:S01]  /*0b30*/  FSEL R23, R23, R13, !P2 ;  /* 0x0000000d17177208 */ /* 0x000fe20005000000 */
[----:B------:R-:W-:Y:S01]  /*0b40*/  DMUL R12, R18, R18 ;  /* 0x00000012120c7228 */ /* 0x000fe20000000000 */
[----:B------:R-:W-:Y:S01]  /*0b50*/  SEL R2, R3, R2, !P2 ;  /* 0x0000000203027207 */ /* 0x000fe20005000000 */
[----:B------:R-:W-:Y:S02]  /*0b60*/  DMUL R14, R14, R14 ;  /* 0x0000000e0e0e7228 */ /* 0x000fe40000000000 */
[----:B------:R-:W-:Y:S02]  /*0b70*/  DMUL R10, R10, R10 ;  /* 0x0000000a0a0a7228 */ /* 0x000fe40000000000 */
[----:B------:R-:W-:-:S02]  /*0b80*/  DSETP.GEU.AND P3, PT, R20, R22, PT ;  /* 0x000000161400722a */ /* 0x000fc40003f6e000 */
[C---:B------:R-:W-:Y:S02]  /*0b90*/  DADD R8, R6.reuse, -R8 ;  /* 0x0000000006087229 */ /* 0x040fe40000000808 */
[----:B------:R-:W-:Y:S02]  /*0ba0*/  DADD R4, R6, -R4 ;  /* 0x0000000006047229 */ /* 0x000fe40000000804 */
[----:B------:R-:W-:Y:S02]  /*0bb0*/  FSEL R18, R20, R22, !P3 ;  /* 0x0000001614127208 */ /* 0x000fe40005800000 */
[----:B------:R-:W-:Y:S02]  /*0bc0*/  FSEL R19, R21, R23, !P3 ;  /* 0x0000001715137208 */ /* 0x000fe40005800000 */
[----:B------:R-:W-:Y:S02]  /*0bd0*/  DMUL R8, R8, R8 ;  /* 0x0000000808087228 */ /* 0x000fe40000000000 */
[----:B------:R-:W-:-:S02]  /*0be0*/  DMUL R4, R4, R4 ;  /* 0x0000000404047228 */ /* 0x000fc40000000000 */
[----:B------:R-:W-:Y:S01]  /*0bf0*/  DSETP.GEU.AND P4, PT, R12, R18, PT ;  /* 0x000000120c00722a */ /* 0x000fe20003f8e000 */
[----:B------:R-:W-:-:S05]  /*0c00*/  @!P3 VIADD R2, R3, 0x1 ;  /* 0x000000010302b836 */ /* 0x000fca0000000000 */
[----:B------:R-:W-:Y:S02]  /*0c10*/  FSEL R12, R12, R18, !P4 ;  /* 0x000000120c0c7208 */ /* 0x000fe40006000000 */
[----:B------:R-:W-:-:S06]  /*0c20*/  FSEL R13, R13, R19, !P4 ;  /* 0x000000130d0d7208 */ /* 0x000fcc0006000000 */
        /* <DEDUP_REMOVED lines=20> */
[C---:B------:R-:W-:Y:S02]  /*0d70*/  @!P3 VIADD R2, R3.reuse, 0x7 ;  /* 0x000000070302b836 */ /* 0x040fe40000000000 */
[----:B------:R-:W-:-:S07]  /*0d80*/  VIADD R3, R3, 0x8 ;  /* 0x0000000803037836 */ /* 0x000fce0000000000 */
.L_x_16:
        /* <DEDUP_REMOVED lines=18> */
[----:B------:R-:W-:-:S04]  /*0eb0*/  DMUL R4, R4, R4 ;  /* 0x0000000404047228 */ /* 0x000fc80000000000 */
[----:B------:R-:W-:Y:S01]  /*0ec0*/  FSEL R12, R14, R12, !P0 ;  /* 0x0000000c0e0c7208 */ /* 0x000fe20004000000 */
[----:B------:R-:W-:Y:S01]  /*0ed0*/  DMUL R8, R8, R8 ;  /* 0x0000000808087228 */ /* 0x000fe20000000000 */
[----:B------:R-:W-:Y:S02]  /*0ee0*/  FSEL R13, R15, R13, !P0 ;  /* 0x0000000d0f0d7208 */ /* 0x000fe40004000000 */
[----:B------:R-:W-:-:S04]  /*0ef0*/  SEL R2, R3, R2, !P0 ;  /* 0x0000000203027207 */ /* 0x000fc80004000000 */
[----:B------:R-:W-:-:S06]  /*0f00*/  DSETP.GEU.AND P1, PT, R16, R12, PT ;  /* 0x0000000c1000722a */ /* 0x000fcc0003f2e000 */
        /* <DEDUP_REMOVED lines=12> */
.L_x_17:
[----:B------:R-:W-:Y:S05]  /*0fd0*/  BRA.U !UP1, `(.L_x_13) ;  /* 0x0000000109487547 */ /* 0x000fea000b800000 */
[----:B------:R-:W0:Y:S01]  /*0fe0*/  LDC.64 R4, c[0x0][0x388] ;  /* 0x0000e200ff047b82 */ /* 0x000e220000000a00 */
[----:B------:R-:W-:Y:S01]  /*0ff0*/  UIADD3 UR4, UPT, UPT, -UR4, URZ, URZ ;  /* 0x000000ff04047290 */ /* 0x000fe2000fffe1ff */
[----:B0-----:R-:W-:-:S04]  /*1000*/  IMAD.WIDE.U32 R4, R3, 0x8, R4 ;  /* 0x0000000803047825 */ /* 0x001fc800078e0004 */
[----:B------:R-:W-:Y:S02]  /*1010*/  IMAD.MOV.U32 R8, RZ, RZ, R4 ;  /* 0x000000ffff087224 */ /* 0x000fe400078e0004 */
[----:B------:R-:W-:-:S07]  /*1020*/  IMAD.MOV.U32 R9, RZ, RZ, R5 ;  /* 0x000000ffff097224 */ /* 0x000fce00078e0005 */
.L_x_18:
[----:B------:R0:W2:Y:S01]  /*1030*/  LDG.E.64 R4, desc[UR10][R8.64] ;  /* 0x0000000a08047981 */ /* 0x0000a2000c1e1b00 */
[----:B------:R-:W-:-:S04]  /*1040*/  UIADD3 UR4, UPT, UPT, UR4, 0x1, URZ ;  /* 0x0000000104047890 */ /* 0x000fc8000fffe0ff */
[----:B------:R-:W-:Y:S01]  /*1050*/  UISETP.NE.AND UP0, UPT, UR4, URZ, UPT ;  /* 0x000000ff0400728c */ /* 0x000fe2000bf05270 */
[----:B0-----:R-:W-:-:S05]  /*1060*/  IADD3 R8, P1, PT, R8, 0x8, RZ ;  /* 0x0000000808087810 */ /* 0x001fca0007f3e0ff */
[----:B------:R-:W-:Y:S01]  /*1070*/  IMAD.X R9, RZ, RZ, R9, P1 ;  /* 0x000000ffff097224 */ /* 0x000fe200008e0609 */
[----:B--2--5:R-:W-:-:S08]  /*1080*/  DADD R4, R6, -R4 ;  /* 0x0000000006047229 */ /* 0x024fd00000000804 */
[----:B------:R-:W-:-:S08]  /*1090*/  DMUL R4, R4, R4 ;  /* 0x0000000404047228 */ /* 0x000fd00000000000 */
[----:B------:R-:W-:-:S06]  /*10a0*/  DSETP.GEU.AND P0, PT, R4, R12, PT ;  /* 0x0000000c0400722a */ /* 0x000fcc0003f0e000 */
[C---:B------:R-:W-:Y:S01]  /*10b0*/  SEL R2, R3.reuse, R2, !P0 ;  /* 0x0000000203027207 */ /* 0x040fe20004000000 */
[----:B------:R-:W-:Y:S01]  /*10c0*/  VIADD R3, R3, 0x1 ;  /* 0x0000000103037836 */ /* 0x000fe20000000000 */
[----:B------:R-:W-:Y:S02]  /*10d0*/  FSEL R12, R4, R12, !P0 ;  /* 0x0000000c040c7208 */ /* 0x000fe40004000000 */
[----:B------:R-:W-:Y:S01]  /*10e0*/  FSEL R13, R5, R13, !P0 ;  /* 0x0000000d050d7208 */ /* 0x000fe20004000000 */
[----:B------:R-:W-:Y:S06]  /*10f0*/  BRA.U UP0, `(.L_x_18) ;  /* 0xfffffffd00cc7547 */ /* 0x000fec000b83ffff */
.L_x_13:
[----:B------:R-:W0:Y:S08]  /*1100*/  LDC.64 R4, c[0x0][0x390] ;  /* 0x0000e400ff047b82 */ /* 0x000e300000000a00 */
[----:B-----5:R-:W1:Y:S01]  /*1110*/  LDC.64 R6, c[0x0][0x398] ;  /* 0x0000e600ff067b82 */ /* 0x020e620000000a00 */
[----:B0-----:R-:W-:-:S05]  /*1120*/  IMAD.WIDE R4, R0, 0x4, R4 ;  /* 0x0000000400047825 */ /* 0x001fca00078e0204 */
[----:B------:R-:W-:Y:S01]  /*1130*/  STG.E desc[UR10][R4.64], R2 ;  /* 0x0000000204007986 */ /* 0x000fe2000c10190a */
[----:B-1----:R-:W-:-:S05]  /*1140*/  IMAD.WIDE R6, R0, 0x8, R6 ;  /* 0x0000000800067825 */ /* 0x002fca00078e0206 */
[----:B------:R-:W-:Y:S01]  /*1150*/  STG.E.64 desc[UR10][R6.64], R12 ;  /* 0x0000000c06007986 */ /* 0x000fe2000c101b0a */
[----:B------:R-:W-:Y:S05]  /*1160*/  EXIT ;  /* 0x000000000000794d */ /* 0x000fea0003800000 */
.L_x_19:
        /* <DEDUP_REMOVED lines=9> */
.L_x_24:


//--------------------- .nv.shared._Z17reduce_sse_kernelPKdPdi --------------------------
	.section	.nv.shared._Z17reduce_sse_kernelPKdPdi,"aw",@nobits
	.sectionflags	@""
	.align	8
.nv.shared._Z17reduce_sse_kernelPKdPdi:
	.zero		3072


//--------------------- .nv.shared.reserved.0     --------------------------
	.section	.nv.shared.reserved.0,"aw",@nobits
	.weak		__nv_reservedSMEM_offset_0_alias
	.size		__nv_reservedSMEM_offset_0_alias, 0, 64
	.other		__nv_reservedSMEM_offset_0_alias,@"STO_CUDA_RESERVED_SHARED STV_DEFAULT"
__nv_reservedSMEM_offset_0_alias:
	.zero		0
	.zero		64


//--------------------- .nv.constant0._Z17reduce_sse_kernelPKdPdi --------------------------
	.section	.nv.constant0._Z17reduce_sse_kernelPKdPdi,"a",@progbits
	.sectionflags	@""
	.align	4
.nv.constant0._Z17reduce_sse_kernelPKdPdi:
	.zero		916


//--------------------- .nv.constant0._Z16update_centroidsPdPKdPKidi --------------------------
	.section	.nv.constant0._Z16update_centroidsPdPKdPKidi,"a",@progbits
	.sectionflags	@""
	.align	4
.nv.constant0._Z16update_centroidsPdPKdPKidi:
	.zero		932


//--------------------- .nv.constant0._Z18update_sums_countsPKdPKiPdPii --------------------------
	.section	.nv.constant0._Z18update_sums_countsPKdPKiPdPii,"a",@progbits
	.sectionflags	@""
	.align	4
.nv.constant0._Z18update_sums_countsPKdPKiPdPii:
	.zero		932


//--------------------- .nv.constant0._Z23assignment_step_1d_cudaPKdS0_PiPdii --------------------------
	.section	.nv.constant0._Z23assignment_step_1d_cudaPKdS0_PiPdii,"a",@progbits
	.sectionflags	@""
	.align	4
.nv.constant0._Z23assignment_step_1d_cudaPKdS0_PiPdii:
	.zero		936


//--------------------- SYMBOLS --------------------------

	.type		.nv.reservedSmem.offset0,@object
	.size		.nv.reservedSmem.offset0,0x4
	.type		.nv.reservedSmem.cap,@object
	.size		.nv.reservedSmem.cap,0x4
